	.target	sm_100a

	.elftype	@"ET_EXEC"


//--------------------- .note.nv.tkinfo           --------------------------
	.section	.note.nv.tkinfo,"",@"SHT_NOTE"
	.sectionflags	@"SHF_NOTE_NV_TKINFO"
	.tkinfo
        /*0018*/ 	.word	0x00000002
        /*0030*/ 	.string	""
        /*0030*/ 	.string	"ptxas"
        /*0030*/ 	.string	"Cuda compilation tools, release 13.0, V13.0.88"
        /*0030*/ 	.string	"Build cuda_13.0.r13.0/compiler.36424714_0"
        /*0030*/ 	.string	"-arch sm_100a -m 64 "



//--------------------- .note.nv.cuinfo           --------------------------
	.section	.note.nv.cuinfo,"",@"SHT_NOTE"
	.sectionflags	@"SHF_NOTE_NV_CUINFO"
        /*0018*/ 	.short	0x0002
        /*001a*/ 	.short	0x0064
        /*001c*/ 	.short	0x0082
	.zero		2


//--------------------- .nv.info                  --------------------------
	.section	.nv.info,"",@"SHT_CUDA_INFO"
	.align	4


	//----- nvinfo : EIATTR_REGCOUNT
	.align		4
        /*0000*/ 	.byte	0x04, 0x2f
        /*0002*/ 	.short	(.L_19 - .L_18)
	.align		4
.L_18:
        /*0004*/ 	.word	index@(_ZN7cutlass13device_kernelINS_4gemm6kernel13GemmUniversalIN4cute5tupleIJiiiiEEENS1_10collective13CollectiveMmaINS1_35MainloopSm100TmaUmmaWarpSpecializedILi26ELi2ELi4ENS5_IJNS4_1CILi4EEENSA_ILi2EEENSA_ILi1EEEEEEEENS5_IJNSA_ILi64EEESG_NSA_ILi32EEEEEENS_6half_tENS5_IJlSD_lEEESJ_SK_NS4_8TiledMMAINS4_8MMA_AtomIJNS4_20SM100_MMA_F16BF16_SSISJ_SJ_fLi64ELi64ELNS4_4UMMA5MajorE0ELSP_0ELNSO_7ScaleInE0ELSQ_0EEEEEENS4_6LayoutINS5_IJSD_SD_SD_EEENS5_IJNSA_ILi0EEESV_SV_EEEEENS5_IJNS4_10UnderscoreESY_SY_EEEEENS4_23SM90_TMA_LOAD_MULTICASTENS4_14ComposedLayoutINS4_7SwizzleILi2ELi4ELi3EEENS4_18smem_ptr_flag_bitsILi16EEENST_INS5_IJNSA_ILi8EEESH_EEENS5_IJSH_SD_EEEEEEEvNS4_8identityES11_S1B_vS1C_EENS_8epilogue10collective18CollectiveEpilogueINS1E_23Sm100TmaWarpSpecializedILi3ELi2ELi16ELb1ELb0EEEJSI_NS5_IJNST_ISG_SD_EENST_ISH_SD_EEEEESJ_SK_SJ_SK_NS1E_6fusion15FusionCallbacksIS1I_NS1M_17LinearCombinationISJ_fSJ_fLNS_15FloatRoundStyleE2EEESI_S1L_JEEENS4_5SM1004TMEM4LOAD26SM100_TMEM_LOAD_16dp256b4xENS4_13SM90_TMA_LOADES1B_NS4_17SM75_U32x4_LDSM_NENS4_14SM90_TMA_STOREES1B_NS4_17SM90_U32x4_STSM_NENS4_39AutoVectorizingCopyWithAssumedAlignmentILi128EEEEEEvvEEEEvNT_6ParamsE)
        /*0008*/ 	.word	0x00000045


	//----- nvinfo : EIATTR_FRAME_SIZE
	.align		4
.L_19:
        /*000c*/ 	.byte	0x04, 0x11
        /*000e*/ 	.short	(.L_21 - .L_20)
	.align		4
.L_20:
        /*0010*/ 	.word	index@($__internal_2_$__cuda_sm10x_tcgen05_guardrail_trap_unallocated_columns_being_dealloced)
        /*0014*/ 	.word	0x00000000


	//----- nvinfo : EIATTR_FRAME_SIZE
	.align		4
.L_21:
        /*0018*/ 	.byte	0x04, 0x11
        /*001a*/ 	.short	(.L_23 - .L_22)
	.align		4
.L_22:
        /*001c*/ 	.word	index@($__internal_1_$__cuda_sm10x_tcgen05_guardrail_trap_phase_invalid_during_alloc)
        /*0020*/ 	.word	0x00000000


	//----- nvinfo : EIATTR_FRAME_SIZE
	.align		4
.L_23:
        /*0024*/ 	.byte	0x04, 0x11
        /*0026*/ 	.short	(.L_25 - .L_24)
	.align		4
.L_24:
        /*0028*/ 	.word	index@($__internal_0_$__cuda_sm10x_tcgen05_guardrail_trap_col_being_dealloced_not_returned_by_alloc)
        /*002c*/ 	.word	0x00000000


	//----- nvinfo : EIATTR_FRAME_SIZE
	.align		4
.L_25:
        /*0030*/ 	.byte	0x04, 0x11
        /*0032*/ 	.short	(.L_27 - .L_26)
	.align		4
.L_26:
        /*0034*/ 	.word	index@(_ZN7cutlass13device_kernelINS_4gemm6kernel13GemmUniversalIN4cute5tupleIJiiiiEEENS1_10collective13CollectiveMmaINS1_35MainloopSm100TmaUmmaWarpSpecializedILi26ELi2ELi4ENS5_IJNS4_1CILi4EEENSA_ILi2EEENSA_ILi1EEEEEEEENS5_IJNSA_ILi64EEESG_NSA_ILi32EEEEEENS_6half_tENS5_IJlSD_lEEESJ_SK_NS4_8TiledMMAINS4_8MMA_AtomIJNS4_20SM100_MMA_F16BF16_SSISJ_SJ_fLi64ELi64ELNS4_4UMMA5MajorE0ELSP_0ELNSO_7ScaleInE0ELSQ_0EEEEEENS4_6LayoutINS5_IJSD_SD_SD_EEENS5_IJNSA_ILi0EEESV_SV_EEEEENS5_IJNS4_10UnderscoreESY_SY_EEEEENS4_23SM90_TMA_LOAD_MULTICASTENS4_14ComposedLayoutINS4_7SwizzleILi2ELi4ELi3EEENS4_18smem_ptr_flag_bitsILi16EEENST_INS5_IJNSA_ILi8EEESH_EEENS5_IJSH_SD_EEEEEEEvNS4_8identityES11_S1B_vS1C_EENS_8epilogue10collective18CollectiveEpilogueINS1E_23Sm100TmaWarpSpecializedILi3ELi2ELi16ELb1ELb0EEEJSI_NS5_IJNST_ISG_SD_EENST_ISH_SD_EEEEESJ_SK_SJ_SK_NS1E_6fusion15FusionCallbacksIS1I_NS1M_17LinearCombinationISJ_fSJ_fLNS_15FloatRoundStyleE2EEESI_S1L_JEEENS4_5SM1004TMEM4LOAD26SM100_TMEM_LOAD_16dp256b4xENS4_13SM90_TMA_LOADES1B_NS4_17SM75_U32x4_LDSM_NENS4_14SM90_TMA_STOREES1B_NS4_17SM90_U32x4_STSM_NENS4_39AutoVectorizingCopyWithAssumedAlignmentILi128EEEEEEvvEEEEvNT_6ParamsE)
        /*0038*/ 	.word	0x00000000


	//----- nvinfo : EIATTR_MIN_STACK_SIZE
	.align		4
.L_27:
        /*003c*/ 	.byte	0x04, 0x12
        /*003e*/ 	.short	(.L_29 - .L_28)
	.align		4
.L_28:
        /*0040*/ 	.word	index@(_ZN7cutlass13device_kernelINS_4gemm6kernel13GemmUniversalIN4cute5tupleIJiiiiEEENS1_10collective13CollectiveMmaINS1_35MainloopSm100TmaUmmaWarpSpecializedILi26ELi2ELi4ENS5_IJNS4_1CILi4EEENSA_ILi2EEENSA_ILi1EEEEEEEENS5_IJNSA_ILi64EEESG_NSA_ILi32EEEEEENS_6half_tENS5_IJlSD_lEEESJ_SK_NS4_8TiledMMAINS4_8MMA_AtomIJNS4_20SM100_MMA_F16BF16_SSISJ_SJ_fLi64ELi64ELNS4_4UMMA5MajorE0ELSP_0ELNSO_7ScaleInE0ELSQ_0EEEEEENS4_6LayoutINS5_IJSD_SD_SD_EEENS5_IJNSA_ILi0EEESV_SV_EEEEENS5_IJNS4_10UnderscoreESY_SY_EEEEENS4_23SM90_TMA_LOAD_MULTICASTENS4_14ComposedLayoutINS4_7SwizzleILi2ELi4ELi3EEENS4_18smem_ptr_flag_bitsILi16EEENST_INS5_IJNSA_ILi8EEESH_EEENS5_IJSH_SD_EEEEEEEvNS4_8identityES11_S1B_vS1C_EENS_8epilogue10collective18CollectiveEpilogueINS1E_23Sm100TmaWarpSpecializedILi3ELi2ELi16ELb1ELb0EEEJSI_NS5_IJNST_ISG_SD_EENST_ISH_SD_EEEEESJ_SK_SJ_SK_NS1E_6fusion15FusionCallbacksIS1I_NS1M_17LinearCombinationISJ_fSJ_fLNS_15FloatRoundStyleE2EEESI_S1L_JEEENS4_5SM1004TMEM4LOAD26SM100_TMEM_LOAD_16dp256b4xENS4_13SM90_TMA_LOADES1B_NS4_17SM75_U32x4_LDSM_NENS4_14SM90_TMA_STOREES1B_NS4_17SM90_U32x4_STSM_NENS4_39AutoVectorizingCopyWithAssumedAlignmentILi128EEEEEEvvEEEEvNT_6ParamsE)
        /*0044*/ 	.word	0x00000000
.L_29:


//--------------------- .nv.compat                --------------------------
	.section	.nv.compat,"",@"SHT_CUDA_COMPAT_INFO"
	.align	4
        /*0000*/ 	.byte	0x02, 0x09, 0x01, 0x00, 0x02, 0x02, 0x02, 0x00, 0x02, 0x05, 0x05, 0x00, 0x03, 0x07, 0x01, 0x01
        /*0010*/ 	.byte	0x02, 0x03, 0x01, 0x00, 0x02, 0x06, 0x01, 0x00, 0x04, 0x0b, 0x08, 0x00, 0x09, 0x00, 0x00, 0x00
        /*0020*/ 	.byte	0x00, 0x00, 0x00, 0x00


//--------------------- .nv.info._ZN7cutlass13device_kernelINS_4gemm6kernel13GemmUniversalIN4cute5tupleIJiiiiEEENS1_10collective13CollectiveMmaINS1_35MainloopSm100TmaUmmaWarpSpecializedILi26ELi2ELi4ENS5_IJNS4_1CILi4EEENSA_ILi2EEENSA_ILi1EEEEEEEENS5_IJNSA_ILi64EEESG_NSA_ILi32EEEEEENS_6half_tENS5_IJlSD_lEEESJ_SK_NS4_8TiledMMAINS4_8MMA_AtomIJNS4_20SM100_MMA_F16BF16_SSISJ_SJ_fLi64ELi64ELNS4_4UMMA5MajorE0ELSP_0ELNSO_7ScaleInE0ELSQ_0EEEEEENS4_6LayoutINS5_IJSD_SD_SD_EEENS5_IJNSA_ILi0EEESV_SV_EEEEENS5_IJNS4_10UnderscoreESY_SY_EEEEENS4_23SM90_TMA_LOAD_MULTICASTENS4_14ComposedLayoutINS4_7SwizzleILi2ELi4ELi3EEENS4_18smem_ptr_flag_bitsILi16EEENST_INS5_IJNSA_ILi8EEESH_EEENS5_IJSH_SD_EEEEEEEvNS4_8identityES11_S1B_vS1C_EENS_8epilogue10collective18CollectiveEpilogueINS1E_23Sm100TmaWarpSpecializedILi3ELi2ELi16ELb1ELb0EEEJSI_NS5_IJNST_ISG_SD_EENST_ISH_SD_EEEEESJ_SK_SJ_SK_NS1E_6fusion15FusionCallbacksIS1I_NS1M_17LinearCombinationISJ_fSJ_fLNS_15FloatRoundStyleE2EEESI_S1L_JEEENS4_5SM1004TMEM4LOAD26SM100_TMEM_LOAD_16dp256b4xENS4_13SM90_TMA_LOADES1B_NS4_17SM75_U32x4_LDSM_NENS4_14SM90_TMA_STOREES1B_NS4_17SM90_U32x4_STSM_NENS4_39AutoVectorizingCopyWithAssumedAlignmentILi128EEEEEEvvEEEEvNT_6ParamsE --------------------------
	.section	.nv.info._ZN7cutlass13device_kernelINS_4gemm6kernel13GemmUniversalIN4cute5tupleIJiiiiEEENS1_10collective13CollectiveMmaINS1_35MainloopSm100TmaUmmaWarpSpecializedILi26ELi2ELi4ENS5_IJNS4_1CILi4EEENSA_ILi2EEENSA_ILi1EEEEEEEENS5_IJNSA_ILi64EEESG_NSA_ILi32EEEEEENS_6half_tENS5_IJlSD_lEEESJ_SK_NS4_8TiledMMAINS4_8MMA_AtomIJNS4_20SM100_MMA_F16BF16_SSISJ_SJ_fLi64ELi64ELNS4_4UMMA5MajorE0ELSP_0ELNSO_7ScaleInE0ELSQ_0EEEEEENS4_6LayoutINS5_IJSD_SD_SD_EEENS5_IJNSA_ILi0EEESV_SV_EEEEENS5_IJNS4_10UnderscoreESY_SY_EEEEENS4_23SM90_TMA_LOAD_MULTICASTENS4_14ComposedLayoutINS4_7SwizzleILi2ELi4ELi3EEENS4_18smem_ptr_flag_bitsILi16EEENST_INS5_IJNSA_ILi8EEESH_EEENS5_IJSH_SD_EEEEEEEvNS4_8identityES11_S1B_vS1C_EENS_8epilogue10collective18CollectiveEpilogueINS1E_23Sm100TmaWarpSpecializedILi3ELi2ELi16ELb1ELb0EEEJSI_NS5_IJNST_ISG_SD_EENST_ISH_SD_EEEEESJ_SK_SJ_SK_NS1E_6fusion15FusionCallbacksIS1I_NS1M_17LinearCombinationISJ_fSJ_fLNS_15FloatRoundStyleE2EEESI_S1L_JEEENS4_5SM1004TMEM4LOAD26SM100_TMEM_LOAD_16dp256b4xENS4_13SM90_TMA_LOADES1B_NS4_17SM75_U32x4_LDSM_NENS4_14SM90_TMA_STOREES1B_NS4_17SM90_U32x4_STSM_NENS4_39AutoVectorizingCopyWithAssumedAlignmentILi128EEEEEEvvEEEEvNT_6ParamsE,"",@"SHT_CUDA_INFO"
	.sectionflags	@""
	.align	4


	//----- nvinfo : EIATTR_CUDA_API_VERSION
	.align		4
        /*0000*/ 	.byte	0x04, 0x37
        /*0002*/ 	.short	(.L_31 - .L_30)
.L_30:
        /*0004*/ 	.word	0x00000082


	//----- nvinfo : EIATTR_KPARAM_INFO
	.align		4
.L_31:
        /*0008*/ 	.byte	0x04, 0x17
        /*000a*/ 	.short	(.L_33 - .L_32)
.L_32:
        /*000c*/ 	.word	0x00000000
        /*0010*/ 	.short	0x0000
        /*0012*/ 	.short	0x0000
        /*0014*/ 	.byte	0x00, 0xf0, 0x01, 0x20


	//----- nvinfo : EIATTR_AT_ENTRY_FRAGMENTS
	.align		4
.L_33:
        /*0018*/ 	.byte	0x04, 0x4f
        /*001a*/ 	.short	(.L_35 - .L_34)


	//   ....[0]....
.L_34:
        /*001c*/ 	.word	0x00000006


	//----- nvinfo : EIATTR_RESERVED_SMEM_USED
	.align		4
.L_35:
        /*0020*/ 	.byte	0x01, 0x41
	.zero		2


	//----- nvinfo : EIATTR_SPARSE_MMA_MASK
	.align		4
        /*0024*/ 	.byte	0x03, 0x50
        /*0026*/ 	.short	0x0000


	//----- nvinfo : EIATTR_TCGEN05_1CTA_USED
	.align		4
        /*0028*/ 	.byte	0x01, 0x51
	.zero		2


	//----- nvinfo : EIATTR_MAXREG_COUNT
	.align		4
        /*002c*/ 	.byte	0x03, 0x1b
        /*002e*/ 	.short	0x00ff


	//----- nvinfo : EIATTR_NUM_BARRIERS
	.align		4
        /*0030*/ 	.byte	0x02, 0x4c
        /*0032*/ 	.byte	0x07
	.zero		1


	//----- nvinfo : EIATTR_EXTERNS
	.align		4
        /*0034*/ 	.byte	0x04, 0x0f
        /*0036*/ 	.short	(.L_37 - .L_36)


	//   ....[0]....
	.align		4
.L_36:
        /*0038*/ 	.word	index@(__assertfail)


	//----- nvinfo : EIATTR_MERCURY_ISA_VERSION
	.align		4
.L_37:
        /*003c*/ 	.byte	0x03, 0x5f
        /*003e*/ 	.short	0x0101


	//----- nvinfo : EIATTR_INT_WARP_WIDE_INSTR_OFFSETS
	.align		4
        /*0040*/ 	.byte	0x04, 0x31
        /*0042*/ 	.short	(.L_39 - .L_38)


	//   ....[0]....
.L_38:
        /*0044*/ 	.word	0x00004de0


	//   ....[1]....
        /*0048*/ 	.word	0x00004e10


	//   ....[2]....
        /*004c*/ 	.word	0x00004e30


	//   ....[3]....
        /*0050*/ 	.word	0x00005a00


	//   ....[4]....
        /*0054*/ 	.word	0x00005a80


	//   ....[5]....
        /*0058*/ 	.word	0x00005b80


	//   ....[6]....
        /*005c*/ 	.word	0x00005c90


	//----- nvinfo : EIATTR_COOP_GROUP_MASK_REGIDS
	.align		4
.L_39:
        /*0060*/ 	.byte	0x04, 0x29
        /*0062*/ 	.short	(.L_41 - .L_40)


	//   ....[0]....
.L_40:
        /*0064*/ 	.word	0xffffffff


	//   ....[1]....
        /*0068*/ 	.word	0xffffffff


	//   ....[2]....
        /*006c*/ 	.word	0xffffffff


	//   ....[3]....
        /*0070*/ 	.word	0xffffffff


	//   ....[4]....
        /*0074*/ 	.word	0xffffffff


	//   ....[5]....
        /*0078*/ 	.word	0xffffffff


	//   ....[6]....
        /*007c*/ 	.word	0xffffffff


	//   ....[7]....
        /*0080*/ 	.word	0xffffffff


	//   ....[8]....
        /*0084*/ 	.word	0xffffffff


	//   ....[9]....
        /*0088*/ 	.word	0xffffffff


	//   ....[10]....
        /*008c*/ 	.word	0xffffffff


	//   ....[11]....
        /*0090*/ 	.word	0xffffffff


	//   ....[12]....
        /*0094*/ 	.word	0xffffffff


	//   ....[13]....
        /*0098*/ 	.word	0xffffffff


	//----- nvinfo : EIATTR_COOP_GROUP_INSTR_OFFSETS
	.align		4
.L_41:
        /*009c*/ 	.byte	0x04, 0x28
        /*009e*/ 	.short	(.L_43 - .L_42)


	//   ....[0]....
.L_42:
        /*00a0*/ 	.word	0x00000080


	//   ....[1]....
        /*00a4*/ 	.word	0x000004f0


	//   ....[2]....
        /*00a8*/ 	.word	0x00000990


	//   ....[3]....
        /*00ac*/ 	.word	0x00000b10


	//   ....[4]....
        /*00b0*/ 	.word	0x00000c10


	//   ....[5]....
        /*00b4*/ 	.word	0x00000d80


	//   ....[6]....
        /*00b8*/ 	.word	0x00000f20


	//   ....[7]....
        /*00bc*/ 	.word	0x000010d0


	//   ....[8]....
        /*00c0*/ 	.word	0x00002590


	//   ....[9]....
        /*00c4*/ 	.word	0x000040b0


	//   ....[10]....
        /*00c8*/ 	.word	0x000042c0


	//   ....[11]....
        /*00cc*/ 	.word	0x000042f0


	//   ....[12]....
        /*00d0*/ 	.word	0x00004cc0


	//   ....[13]....
        /*00d4*/ 	.word	0x00004ef0


	//----- nvinfo : EIATTR_VRC_CTA_INIT_COUNT
	.align		4
.L_43:
        /*00d8*/ 	.byte	0x02, 0x4a
        /*00da*/ 	.byte	0x80
	.zero		1


	//----- nvinfo : EIATTR_SYSCALL_OFFSETS
	.align		4
        /*00dc*/ 	.byte	0x04, 0x46
        /*00de*/ 	.short	(.L_45 - .L_44)


	//   ....[0]....
.L_44:
        /*00e0*/ 	.word	0x00006990


	//   ....[1]....
        /*00e4*/ 	.word	0x00006a80


	//   ....[2]....
        /*00e8*/ 	.word	0x000072c0


	//   ....[3]....
        /*00ec*/ 	.word	0x00007c10


	//----- nvinfo : EIATTR_MBARRIER_INSTR_OFFSETS
	.align		4
.L_45:
        /*00f0*/ 	.byte	0x04, 0x39
        /*00f2*/ 	.short	(.L_47 - .L_46)


	//   ....[0]....
.L_46:
        /*00f4*/ 	.word	0x00000630
        /*00f8*/ 	.word	0x000000ff
        /*00fc*/ 	.word	0x00000000
        /*0100*/ 	.short	0x0100
        /*0102*/ 	.byte	0x04
	.zero		1


	//   ....[1]....
        /*0104*/ 	.word	0x00000640
        /*0108*/ 	.word	0x000000ff
        /*010c*/ 	.word	0x000000d0
        /*0110*/ 	.short	0x0100
        /*0112*/ 	.byte	0x04
	.zero		1


	//   ....[2]....
        /*0114*/ 	.word	0x00000650
        /*0118*/ 	.word	0x000000ff
        /*011c*/ 	.word	0x00000008
        /*0120*/ 	.short	0x0100
        /*0122*/ 	.byte	0x04
	.zero		1


	//   ....[3]....
        /*0124*/ 	.word	0x00000660
        /*0128*/ 	.word	0x000000ff
        /*012c*/ 	.word	0x000000d8
        /*0130*/ 	.short	0x0100
        /*0132*/ 	.byte	0x04
	.zero		1


	//   ....[4]....
        /*0134*/ 	.word	0x00000670
        /*0138*/ 	.word	0x000000ff
        /*013c*/ 	.word	0x00000010
        /*0140*/ 	.short	0x0100
        /*0142*/ 	.byte	0x04
	.zero		1


	//   ....[5]....
        /*0144*/ 	.word	0x00000680
        /*0148*/ 	.word	0x000000ff
        /*014c*/ 	.word	0x000000e0
        /*0150*/ 	.short	0x0100
        /*0152*/ 	.byte	0x04
	.zero		1


	//   ....[6]....
        /*0154*/ 	.word	0x00000690
        /*0158*/ 	.word	0x000000ff
        /*015c*/ 	.word	0x00000018
        /*0160*/ 	.short	0x0100
        /*0162*/ 	.byte	0x04
	.zero		1


	//   ....[7]....
        /*0164*/ 	.word	0x000006a0
        /*0168*/ 	.word	0x000000ff
        /*016c*/ 	.word	0x000000e8
        /*0170*/ 	.short	0x0100
        /*0172*/ 	.byte	0x04
	.zero		1


	//   ....[8]....
        /*0174*/ 	.word	0x000006b0
        /*0178*/ 	.word	0x000000ff
        /*017c*/ 	.word	0x00000020
        /*0180*/ 	.short	0x0100
        /*0182*/ 	.byte	0x04
	.zero		1


	//   ....[9]....
        /*0184*/ 	.word	0x000006c0
        /*0188*/ 	.word	0x000000ff
        /*018c*/ 	.word	0x000000f0
        /*0190*/ 	.short	0x0100
        /*0192*/ 	.byte	0x04
	.zero		1


	//   ....[10]....
        /*0194*/ 	.word	0x000006d0
        /*0198*/ 	.word	0x000000ff
        /*019c*/ 	.word	0x00000028
        /*01a0*/ 	.short	0x0100
        /*01a2*/ 	.byte	0x04
	.zero		1


	//   ....[11]....
        /*01a4*/ 	.word	0x000006e0
        /*01a8*/ 	.word	0x000000ff
        /*01ac*/ 	.word	0x000000f8
        /*01b0*/ 	.short	0x0100
        /*01b2*/ 	.byte	0x04
	.zero		1


	//   ....[12]....
        /*01b4*/ 	.word	0x000006f0
        /*01b8*/ 	.word	0x000000ff
        /*01bc*/ 	.word	0x00000030
        /*01c0*/ 	.short	0x0100
        /*01c2*/ 	.byte	0x04
	.zero		1


	//   ....[13]....
        /*01c4*/ 	.word	0x00000700
        /*01c8*/ 	.word	0x000000ff
        /*01cc*/ 	.word	0x00000100
        /*01d0*/ 	.short	0x0100
        /*01d2*/ 	.byte	0x04
	.zero		1


	//   ....[14]....
        /*01d4*/ 	.word	0x00000710
        /*01d8*/ 	.word	0x000000ff
        /*01dc*/ 	.word	0x00000038
        /*01e0*/ 	.short	0x0100
        /*01e2*/ 	.byte	0x04
	.zero		1


	//   ....[15]....
        /*01e4*/ 	.word	0x00000720
        /*01e8*/ 	.word	0x000000ff
        /*01ec*/ 	.word	0x00000108
        /*01f0*/ 	.short	0x0100
        /*01f2*/ 	.byte	0x04
	.zero		1


	//   ....[16]....
        /*01f4*/ 	.word	0x00000730
        /*01f8*/ 	.word	0x000000ff
        /*01fc*/ 	.word	0x00000040
        /*0200*/ 	.short	0x0100
        /*0202*/ 	.byte	0x04
	.zero		1


	//   ....[17]....
        /*0204*/ 	.word	0x00000740
        /*0208*/ 	.word	0x000000ff
        /*020c*/ 	.word	0x00000110
        /*0210*/ 	.short	0x0100
        /*0212*/ 	.byte	0x04
	.zero		1


	//   ....[18]....
        /*0214*/ 	.word	0x00000750
        /*0218*/ 	.word	0x000000ff
        /*021c*/ 	.word	0x00000048
        /*0220*/ 	.short	0x0100
        /*0222*/ 	.byte	0x04
	.zero		1


	//   ....[19]....
        /*0224*/ 	.word	0x00000760
        /*0228*/ 	.word	0x000000ff
        /*022c*/ 	.word	0x00000118
        /*0230*/ 	.short	0x0100
        /*0232*/ 	.byte	0x04
	.zero		1


	//   ....[20]....
        /*0234*/ 	.word	0x00000770
        /*0238*/ 	.word	0x000000ff
        /*023c*/ 	.word	0x00000050
        /*0240*/ 	.short	0x0100
        /*0242*/ 	.byte	0x04
	.zero		1


	//   ....[21]....
        /*0244*/ 	.word	0x00000780
        /*0248*/ 	.word	0x000000ff
        /*024c*/ 	.word	0x00000120
        /*0250*/ 	.short	0x0100
        /*0252*/ 	.byte	0x04
	.zero		1


	//   ....[22]....
        /*0254*/ 	.word	0x00000790
        /*0258*/ 	.word	0x000000ff
        /*025c*/ 	.word	0x00000058
        /*0260*/ 	.short	0x0100
        /*0262*/ 	.byte	0x04
	.zero		1


	//   ....[23]....
        /*0264*/ 	.word	0x000007a0
        /*0268*/ 	.word	0x000000ff
        /*026c*/ 	.word	0x00000128
        /*0270*/ 	.short	0x0100
        /*0272*/ 	.byte	0x04
	.zero		1


	//   ....[24]....
        /*0274*/ 	.word	0x000007b0
        /*0278*/ 	.word	0x000000ff
        /*027c*/ 	.word	0x00000060
        /*0280*/ 	.short	0x0100
        /*0282*/ 	.byte	0x04
	.zero		1


	//   ....[25]....
        /*0284*/ 	.word	0x000007c0
        /*0288*/ 	.word	0x000000ff
        /*028c*/ 	.word	0x00000130
        /*0290*/ 	.short	0x0100
        /*0292*/ 	.byte	0x04
	.zero		1


	//   ....[26]....
        /*0294*/ 	.word	0x000007d0
        /*0298*/ 	.word	0x000000ff
        /*029c*/ 	.word	0x00000068
        /*02a0*/ 	.short	0x0100
        /*02a2*/ 	.byte	0x04
	.zero		1


	//   ....[27]....
        /*02a4*/ 	.word	0x000007e0
        /*02a8*/ 	.word	0x000000ff
        /*02ac*/ 	.word	0x00000138
        /*02b0*/ 	.short	0x0100
        /*02b2*/ 	.byte	0x04
	.zero		1


	//   ....[28]....
        /*02b4*/ 	.word	0x000007f0
        /*02b8*/ 	.word	0x000000ff
        /*02bc*/ 	.word	0x00000070
        /*02c0*/ 	.short	0x0100
        /*02c2*/ 	.byte	0x04
	.zero		1


	//   ....[29]....
        /*02c4*/ 	.word	0x00000800
        /*02c8*/ 	.word	0x000000ff
        /*02cc*/ 	.word	0x00000140
        /*02d0*/ 	.short	0x0100
        /*02d2*/ 	.byte	0x04
	.zero		1


	//   ....[30]....
        /*02d4*/ 	.word	0x00000810
        /*02d8*/ 	.word	0x000000ff
        /*02dc*/ 	.word	0x00000078
        /*02e0*/ 	.short	0x0100
        /*02e2*/ 	.byte	0x04
	.zero		1


	//   ....[31]....
        /*02e4*/ 	.word	0x00000820
        /*02e8*/ 	.word	0x000000ff
        /*02ec*/ 	.word	0x00000148
        /*02f0*/ 	.short	0x0100
        /*02f2*/ 	.byte	0x04
	.zero		1


	//   ....[32]....
        /*02f4*/ 	.word	0x00000830
        /*02f8*/ 	.word	0x000000ff
        /*02fc*/ 	.word	0x00000080
        /*0300*/ 	.short	0x0100
        /*0302*/ 	.byte	0x04
	.zero		1


	//   ....[33]....
        /*0304*/ 	.word	0x00000840
        /*0308*/ 	.word	0x000000ff
        /*030c*/ 	.word	0x00000150
        /*0310*/ 	.short	0x0100
        /*0312*/ 	.byte	0x04
	.zero		1


	//   ....[34]....
        /*0314*/ 	.word	0x00000850
        /*0318*/ 	.word	0x000000ff
        /*031c*/ 	.word	0x00000088
        /*0320*/ 	.short	0x0100
        /*0322*/ 	.byte	0x04
	.zero		1


	//   ....[35]....
        /*0324*/ 	.word	0x00000860
        /*0328*/ 	.word	0x000000ff
        /*032c*/ 	.word	0x00000158
        /*0330*/ 	.short	0x0100
        /*0332*/ 	.byte	0x04
	.zero		1


	//   ....[36]....
        /*0334*/ 	.word	0x00000870
        /*0338*/ 	.word	0x000000ff
        /*033c*/ 	.word	0x00000090
        /*0340*/ 	.short	0x0100
        /*0342*/ 	.byte	0x04
	.zero		1


	//   ....[37]....
        /*0344*/ 	.word	0x00000880
        /*0348*/ 	.word	0x000000ff
        /*034c*/ 	.word	0x00000160
        /*0350*/ 	.short	0x0100
        /*0352*/ 	.byte	0x04
	.zero		1


	//   ....[38]....
        /*0354*/ 	.word	0x00000890
        /*0358*/ 	.word	0x000000ff
        /*035c*/ 	.word	0x00000098
        /*0360*/ 	.short	0x0100
        /*0362*/ 	.byte	0x04
	.zero		1


	//   ....[39]....
        /*0364*/ 	.word	0x000008a0
        /*0368*/ 	.word	0x000000ff
        /*036c*/ 	.word	0x00000168
        /*0370*/ 	.short	0x0100
        /*0372*/ 	.byte	0x04
	.zero		1


	//   ....[40]....
        /*0374*/ 	.word	0x000008b0
        /*0378*/ 	.word	0x000000ff
        /*037c*/ 	.word	0x000000a0
        /*0380*/ 	.short	0x0100
        /*0382*/ 	.byte	0x04
	.zero		1


	//   ....[41]....
        /*0384*/ 	.word	0x000008c0
        /*0388*/ 	.word	0x000000ff
        /*038c*/ 	.word	0x00000170
        /*0390*/ 	.short	0x0100
        /*0392*/ 	.byte	0x04
	.zero		1


	//   ....[42]....
        /*0394*/ 	.word	0x000008d0
        /*0398*/ 	.word	0x000000ff
        /*039c*/ 	.word	0x000000a8
        /*03a0*/ 	.short	0x0100
        /*03a2*/ 	.byte	0x04
	.zero		1


	//   ....[43]....
        /*03a4*/ 	.word	0x000008e0
        /*03a8*/ 	.word	0x000000ff
        /*03ac*/ 	.word	0x00000178
        /*03b0*/ 	.short	0x0100
        /*03b2*/ 	.byte	0x04
	.zero		1


	//   ....[44]....
        /*03b4*/ 	.word	0x000008f0
        /*03b8*/ 	.word	0x000000ff
        /*03bc*/ 	.word	0x000000b0
        /*03c0*/ 	.short	0x0100
        /*03c2*/ 	.byte	0x04
	.zero		1


	//   ....[45]....
        /*03c4*/ 	.word	0x00000900
        /*03c8*/ 	.word	0x000000ff
        /*03cc*/ 	.word	0x00000180
        /*03d0*/ 	.short	0x0100
        /*03d2*/ 	.byte	0x04
	.zero		1


	//   ....[46]....
        /*03d4*/ 	.word	0x00000910
        /*03d8*/ 	.word	0x000000ff
        /*03dc*/ 	.word	0x000000b8
        /*03e0*/ 	.short	0x0100
        /*03e2*/ 	.byte	0x04
	.zero		1


	//   ....[47]....
        /*03e4*/ 	.word	0x00000920
        /*03e8*/ 	.word	0x000000ff
        /*03ec*/ 	.word	0x00000188
        /*03f0*/ 	.short	0x0100
        /*03f2*/ 	.byte	0x04
	.zero		1


	//   ....[48]....
        /*03f4*/ 	.word	0x00000930
        /*03f8*/ 	.word	0x000000ff
        /*03fc*/ 	.word	0x000000c0
        /*0400*/ 	.short	0x0100
        /*0402*/ 	.byte	0x04
	.zero		1


	//   ....[49]....
        /*0404*/ 	.word	0x00000940
        /*0408*/ 	.word	0x000000ff
        /*040c*/ 	.word	0x00000190
        /*0410*/ 	.short	0x0100
        /*0412*/ 	.byte	0x04
	.zero		1


	//   ....[50]....
        /*0414*/ 	.word	0x00000950
        /*0418*/ 	.word	0x000000ff
        /*041c*/ 	.word	0x000000c8
        /*0420*/ 	.short	0x0100
        /*0422*/ 	.byte	0x04
	.zero		1


	//   ....[51]....
        /*0424*/ 	.word	0x00000960
        /*0428*/ 	.word	0x000000ff
        /*042c*/ 	.word	0x00000198
        /*0430*/ 	.short	0x0100
        /*0432*/ 	.byte	0x04
	.zero		1


	//   ....[52]....
        /*0434*/ 	.word	0x00000aa0
        /*0438*/ 	.word	0x000000ff
        /*043c*/ 	.word	0x000001a0
        /*0440*/ 	.short	0x0100
        /*0442*/ 	.byte	0x04
	.zero		1


	//   ....[53]....
        /*0444*/ 	.word	0x00000ab0
        /*0448*/ 	.word	0x000000ff
        /*044c*/ 	.word	0x000001b8
        /*0450*/ 	.short	0x0100
        /*0452*/ 	.byte	0x04
	.zero		1


	//   ....[54]....
        /*0454*/ 	.word	0x00000ac0
        /*0458*/ 	.word	0x000000ff
        /*045c*/ 	.word	0x000001a8
        /*0460*/ 	.short	0x0100
        /*0462*/ 	.byte	0x04
	.zero		1


	//   ....[55]....
        /*0464*/ 	.word	0x00000ad0
        /*0468*/ 	.word	0x000000ff
        /*046c*/ 	.word	0x000001c0
        /*0470*/ 	.short	0x0100
        /*0472*/ 	.byte	0x04
	.zero		1


	//   ....[56]....
        /*0474*/ 	.word	0x00000ae0
        /*0478*/ 	.word	0x000000ff
        /*047c*/ 	.word	0x000001b0
        /*0480*/ 	.short	0x0100
        /*0482*/ 	.byte	0x04
	.zero		1


	//   ....[57]....
        /*0484*/ 	.word	0x00000af0
        /*0488*/ 	.word	0x000000ff
        /*048c*/ 	.word	0x000001c8
        /*0490*/ 	.short	0x0100
        /*0492*/ 	.byte	0x04
	.zero		1


	//   ....[58]....
        /*0494*/ 	.word	0x00000be0
        /*0498*/ 	.word	0x000000ff
        /*049c*/ 	.word	0x000001d0
        /*04a0*/ 	.short	0x0100
        /*04a2*/ 	.byte	0x06
	.zero		1


	//   ....[59]....
        /*04a4*/ 	.word	0x00000bf0
        /*04a8*/ 	.word	0x000000ff
        /*04ac*/ 	.word	0x000001d8
        /*04b0*/ 	.short	0x0100
        /*04b2*/ 	.byte	0x06
	.zero		1


	//   ....[60]....
        /*04b4*/ 	.word	0x00000d30
        /*04b8*/ 	.word	0x000000ff
        /*04bc*/ 	.word	0x000001e0
        /*04c0*/ 	.short	0x0100
        /*04c2*/ 	.byte	0x06
	.zero		1


	//   ....[61]....
        /*04c4*/ 	.word	0x00000d40
        /*04c8*/ 	.word	0x000000ff
        /*04cc*/ 	.word	0x000001f0
        /*04d0*/ 	.short	0x0100
        /*04d2*/ 	.byte	0x06
	.zero		1


	//   ....[62]....
        /*04d4*/ 	.word	0x00000d50
        /*04d8*/ 	.word	0x000000ff
        /*04dc*/ 	.word	0x000001e8
        /*04e0*/ 	.short	0x0100
        /*04e2*/ 	.byte	0x06
	.zero		1


	//   ....[63]....
        /*04e4*/ 	.word	0x00000d60
        /*04e8*/ 	.word	0x000000ff
        /*04ec*/ 	.word	0x000001f8
        /*04f0*/ 	.short	0x0100
        /*04f2*/ 	.byte	0x06
	.zero		1


	//   ....[64]....
        /*04f4*/ 	.word	0x00000e90
        /*04f8*/ 	.word	0x000000ff
        /*04fc*/ 	.word	0x00000200
        /*0500*/ 	.short	0x0100
        /*0502*/ 	.byte	0x04
	.zero		1


	//   ....[65]....
        /*0504*/ 	.word	0x00000ea0
        /*0508*/ 	.word	0x000000ff
        /*050c*/ 	.word	0x00000220
        /*0510*/ 	.short	0x0100
        /*0512*/ 	.byte	0x04
	.zero		1


	//   ....[66]....
        /*0514*/ 	.word	0x00000eb0
        /*0518*/ 	.word	0x000000ff
        /*051c*/ 	.word	0x00000208
        /*0520*/ 	.short	0x0100
        /*0522*/ 	.byte	0x04
	.zero		1


	//   ....[67]....
        /*0524*/ 	.word	0x00000ec0
        /*0528*/ 	.word	0x000000ff
        /*052c*/ 	.word	0x00000228
        /*0530*/ 	.short	0x0100
        /*0532*/ 	.byte	0x04
	.zero		1


	//   ....[68]....
        /*0534*/ 	.word	0x00000ed0
        /*0538*/ 	.word	0x000000ff
        /*053c*/ 	.word	0x00000210
        /*0540*/ 	.short	0x0100
        /*0542*/ 	.byte	0x04
	.zero		1


	//   ....[69]....
        /*0544*/ 	.word	0x00000ee0
        /*0548*/ 	.word	0x000000ff
        /*054c*/ 	.word	0x00000230
        /*0550*/ 	.short	0x0100
        /*0552*/ 	.byte	0x04
	.zero		1


	//   ....[70]....
        /*0554*/ 	.word	0x00000ef0
        /*0558*/ 	.word	0x000000ff
        /*055c*/ 	.word	0x00000218
        /*0560*/ 	.short	0x0100
        /*0562*/ 	.byte	0x04
	.zero		1


	//   ....[71]....
        /*0564*/ 	.word	0x00000f00
        /*0568*/ 	.word	0x000000ff
        /*056c*/ 	.word	0x00000238
        /*0570*/ 	.short	0x0100
        /*0572*/ 	.byte	0x04
	.zero		1


	//   ....[72]....
        /*0574*/ 	.word	0x00000ff0
        /*0578*/ 	.word	0x000000ff
        /*057c*/ 	.word	0x00000240
        /*0580*/ 	.short	0x0100
        /*0582*/ 	.byte	0x04
	.zero		1


	//   ....[73]....
        /*0584*/ 	.word	0x00001000
        /*0588*/ 	.word	0x000000ff
        /*058c*/ 	.word	0x00000250
        /*0590*/ 	.short	0x0100
        /*0592*/ 	.byte	0x04
	.zero		1


	//   ....[74]....
        /*0594*/ 	.word	0x00001010
        /*0598*/ 	.word	0x000000ff
        /*059c*/ 	.word	0x00000248
        /*05a0*/ 	.short	0x0100
        /*05a2*/ 	.byte	0x04
	.zero		1


	//   ....[75]....
        /*05a4*/ 	.word	0x00001020
        /*05a8*/ 	.word	0x000000ff
        /*05ac*/ 	.word	0x00000258
        /*05b0*/ 	.short	0x0100
        /*05b2*/ 	.byte	0x04
	.zero		1


	//   ....[76]....
        /*05b4*/ 	.word	0x00001d80
        /*05b8*/ 	.word	0x00000000
        /*05bc*/ 	.word	0x00000250
        /*05c0*/ 	.short	0x010a
        /*05c2*/ 	.byte	0xff
	.zero		1


	//   ....[77]....
        /*05c4*/ 	.word	0x00001db0
        /*05c8*/ 	.word	0x00000000
        /*05cc*/ 	.word	0x00000240
        /*05d0*/ 	.short	0x0101
        /*05d2*/ 	.byte	0xff
	.zero		1


	//   ....[78]....
        /*05d4*/ 	.word	0x00001e90
        /*05d8*/ 	.word	0x000000ff
        /*05dc*/ 	.word	0x000000d0
        /*05e0*/ 	.short	0x010a
        /*05e2*/ 	.byte	0x04
	.zero		1


	//   ....[79]....
        /*05e4*/ 	.word	0x00001f10
        /*05e8*/ 	.word	0x000000ff
        /*05ec*/ 	.word	0x000000d0
        /*05f0*/ 	.short	0x010a
        /*05f2*/ 	.byte	0x21
	.zero		1


	//   ....[80]....
        /*05f4*/ 	.word	0x000020a0
        /*05f8*/ 	.word	0x000000ff
        /*05fc*/ 	.word	0x000000d0
        /*0600*/ 	.short	0x010a
        /*0602*/ 	.byte	0x08
	.zero		1


	//   ....[81]....
        /*0604*/ 	.word	0x00002200
        /*0608*/ 	.word	0x000000ff
        /*060c*/ 	.word	0x000001d8
        /*0610*/ 	.short	0x0101
        /*0612*/ 	.byte	0x06
	.zero		1


	//   ....[82]....
        /*0614*/ 	.word	0x00002220
        /*0618*/ 	.word	0x000000ff
        /*061c*/ 	.word	0x000000d0
        /*0620*/ 	.short	0x010a
        /*0622*/ 	.byte	0x04
	.zero		1


	//   ....[83]....
        /*0624*/ 	.word	0x000022a0
        /*0628*/ 	.word	0x000000ff
        /*062c*/ 	.word	0x000000d0
        /*0630*/ 	.short	0x010a
        /*0632*/ 	.byte	0x11
	.zero		1


	//   ....[84]....
        /*0634*/ 	.word	0x00002430
        /*0638*/ 	.word	0x000000ff
        /*063c*/ 	.word	0x000000d0
        /*0640*/ 	.short	0x010a
        /*0642*/ 	.byte	0x07
	.zero		1


	//   ....[85]....
        /*0644*/ 	.word	0x000025c0
        /*0648*/ 	.word	0x00000003
        /*064c*/ 	.word	0x000001e0
        /*0650*/ 	.short	0x010a
        /*0652*/ 	.byte	0xff
	.zero		1


	//   ....[86]....
        /*0654*/ 	.word	0x00002710
        /*0658*/ 	.word	0x00000000
        /*065c*/ 	.word	0x00000000
        /*0660*/ 	.short	0x0101
        /*0662*/ 	.byte	0xff
	.zero		1


	//   ....[87]....
        /*0664*/ 	.word	0x00002cd0
        /*0668*/ 	.word	0x000000ff
        /*066c*/ 	.word	0x00000000
        /*0670*/ 	.short	0x010a
        /*0672*/ 	.byte	0x04
	.zero		1


	//   ....[88]....
        /*0674*/ 	.word	0x00002d60
        /*0678*/ 	.word	0x000000ff
        /*067c*/ 	.word	0x00000000
        /*0680*/ 	.short	0x010a
        /*0682*/ 	.byte	0x05
	.zero		1


	//   ....[89]....
        /*0684*/ 	.word	0x00002df0
        /*0688*/ 	.word	0x000000ff
        /*068c*/ 	.word	0x00000000
        /*0690*/ 	.short	0x010a
        /*0692*/ 	.byte	0x05
	.zero		1


	//   ....[90]....
        /*0694*/ 	.word	0x00002e80
        /*0698*/ 	.word	0x000000ff
        /*069c*/ 	.word	0x00000000
        /*06a0*/ 	.short	0x010a
        /*06a2*/ 	.byte	0x05
	.zero		1


	//   ....[91]....
        /*06a4*/ 	.word	0x00002f10
        /*06a8*/ 	.word	0x000000ff
        /*06ac*/ 	.word	0x00000000
        /*06b0*/ 	.short	0x010a
        /*06b2*/ 	.byte	0x05
	.zero		1


	//   ....[92]....
        /*06b4*/ 	.word	0x00002fa0
        /*06b8*/ 	.word	0x000000ff
        /*06bc*/ 	.word	0x00000000
        /*06c0*/ 	.short	0x010a
        /*06c2*/ 	.byte	0x05
	.zero		1


	//   ....[93]....
        /*06c4*/ 	.word	0x00003030
        /*06c8*/ 	.word	0x000000ff
        /*06cc*/ 	.word	0x00000000
        /*06d0*/ 	.short	0x010a
        /*06d2*/ 	.byte	0x05
	.zero		1


	//   ....[94]....
        /*06d4*/ 	.word	0x000030c0
        /*06d8*/ 	.word	0x000000ff
        /*06dc*/ 	.word	0x00000000
        /*06e0*/ 	.short	0x010a
        /*06e2*/ 	.byte	0x05
	.zero		1


	//   ....[95]....
        /*06e4*/ 	.word	0x00003150
        /*06e8*/ 	.word	0x000000ff
        /*06ec*/ 	.word	0x00000000
        /*06f0*/ 	.short	0x010a
        /*06f2*/ 	.byte	0x05
	.zero		1


	//   ....[96]....
        /*06f4*/ 	.word	0x000031e0
        /*06f8*/ 	.word	0x000000ff
        /*06fc*/ 	.word	0x00000000
        /*0700*/ 	.short	0x010a
        /*0702*/ 	.byte	0x05
	.zero		1


	//   ....[97]....
        /*0704*/ 	.word	0x00003270
        /*0708*/ 	.word	0x000000ff
        /*070c*/ 	.word	0x00000000
        /*0710*/ 	.short	0x010a
        /*0712*/ 	.byte	0x05
	.zero		1


	//   ....[98]....
        /*0714*/ 	.word	0x00003300
        /*0718*/ 	.word	0x000000ff
        /*071c*/ 	.word	0x00000000
        /*0720*/ 	.short	0x010a
        /*0722*/ 	.byte	0x05
	.zero		1


	//   ....[99]....
        /*0724*/ 	.word	0x00003390
        /*0728*/ 	.word	0x000000ff
        /*072c*/ 	.word	0x00000000
        /*0730*/ 	.short	0x010a
        /*0732*/ 	.byte	0x05
	.zero		1


	//   ....[100]....
        /*0734*/ 	.word	0x00003420
        /*0738*/ 	.word	0x000000ff
        /*073c*/ 	.word	0x00000000
        /*0740*/ 	.short	0x010a
        /*0742*/ 	.byte	0x05
	.zero		1


	//   ....[101]....
        /*0744*/ 	.word	0x000034b0
        /*0748*/ 	.word	0x000000ff
        /*074c*/ 	.word	0x00000000
        /*0750*/ 	.short	0x010a
        /*0752*/ 	.byte	0x05
	.zero		1


	//   ....[102]....
        /*0754*/ 	.word	0x00003540
        /*0758*/ 	.word	0x000000ff
        /*075c*/ 	.word	0x00000000
        /*0760*/ 	.short	0x010a
        /*0762*/ 	.byte	0x05
	.zero		1


	//   ....[103]....
        /*0764*/ 	.word	0x000035d0
        /*0768*/ 	.word	0x000000ff
        /*076c*/ 	.word	0x00000000
        /*0770*/ 	.short	0x010a
        /*0772*/ 	.byte	0x05
	.zero		1


	//   ....[104]....
        /*0774*/ 	.word	0x00003660
        /*0778*/ 	.word	0x000000ff
        /*077c*/ 	.word	0x00000000
        /*0780*/ 	.short	0x010a
        /*0782*/ 	.byte	0x05
	.zero		1


	//   ....[105]....
        /*0784*/ 	.word	0x000036f0
        /*0788*/ 	.word	0x000000ff
        /*078c*/ 	.word	0x00000000
        /*0790*/ 	.short	0x010a
        /*0792*/ 	.byte	0x05
	.zero		1


	//   ....[106]....
        /*0794*/ 	.word	0x00003780
        /*0798*/ 	.word	0x000000ff
        /*079c*/ 	.word	0x00000000
        /*07a0*/ 	.short	0x010a
        /*07a2*/ 	.byte	0x05
	.zero		1


	//   ....[107]....
        /*07a4*/ 	.word	0x00003810
        /*07a8*/ 	.word	0x000000ff
        /*07ac*/ 	.word	0x00000000
        /*07b0*/ 	.short	0x010a
        /*07b2*/ 	.byte	0x05
	.zero		1


	//   ....[108]....
        /*07b4*/ 	.word	0x000038a0
        /*07b8*/ 	.word	0x000000ff
        /*07bc*/ 	.word	0x00000000
        /*07c0*/ 	.short	0x010a
        /*07c2*/ 	.byte	0x05
	.zero		1


	//   ....[109]....
        /*07c4*/ 	.word	0x00003930
        /*07c8*/ 	.word	0x000000ff
        /*07cc*/ 	.word	0x00000000
        /*07d0*/ 	.short	0x010a
        /*07d2*/ 	.byte	0x05
	.zero		1


	//   ....[110]....
        /*07d4*/ 	.word	0x000039c0
        /*07d8*/ 	.word	0x000000ff
        /*07dc*/ 	.word	0x00000000
        /*07e0*/ 	.short	0x010a
        /*07e2*/ 	.byte	0x05
	.zero		1


	//   ....[111]....
        /*07e4*/ 	.word	0x00003a50
        /*07e8*/ 	.word	0x000000ff
        /*07ec*/ 	.word	0x00000000
        /*07f0*/ 	.short	0x010a
        /*07f2*/ 	.byte	0x05
	.zero		1


	//   ....[112]....
        /*07f4*/ 	.word	0x00003af0
        /*07f8*/ 	.word	0x00000000
        /*07fc*/ 	.word	0x00000000
        /*0800*/ 	.short	0x010a
        /*0802*/ 	.byte	0xff
	.zero		1


	//   ....[113]....
        /*0804*/ 	.word	0x00003c10
        /*0808*/ 	.word	0x00000002
        /*080c*/ 	.word	0x00000240
        /*0810*/ 	.short	0x010a
        /*0812*/ 	.byte	0xff
	.zero		1


	//   ....[114]....
        /*0814*/ 	.word	0x00003c80
        /*0818*/ 	.word	0x00000002
        /*081c*/ 	.word	0x00000000
        /*0820*/ 	.short	0x0101
        /*0822*/ 	.byte	0xff
	.zero		1


	//   ....[115]....
        /*0824*/ 	.word	0x00003ca0
        /*0828*/ 	.word	0x000000ff
        /*082c*/ 	.word	0x000001f0
        /*0830*/ 	.short	0x010a
        /*0832*/ 	.byte	0x04
	.zero		1


	//   ....[116]....
        /*0834*/ 	.word	0x00003dc0
        /*0838*/ 	.word	0x00000002
        /*083c*/ 	.word	0x000001e0
        /*0840*/ 	.short	0x010a
        /*0842*/ 	.byte	0xff
	.zero		1


	//   ....[117]....
        /*0844*/ 	.word	0x00003ec0
        /*0848*/ 	.word	0x00000002
        /*084c*/ 	.word	0x00000000
        /*0850*/ 	.short	0x0101
        /*0852*/ 	.byte	0xff
	.zero		1


	//   ....[118]....
        /*0854*/ 	.word	0x00003f50
        /*0858*/ 	.word	0x000000ff
        /*085c*/ 	.word	0x000001f0
        /*0860*/ 	.short	0x0106
        /*0862*/ 	.byte	0x04
	.zero		1


	//   ....[119]....
        /*0864*/ 	.word	0x00003f70
        /*0868*/ 	.word	0x000000ff
        /*086c*/ 	.word	0x000001f0
        /*0870*/ 	.short	0x010a
        /*0872*/ 	.byte	0x04
	.zero		1


	//   ....[120]....
        /*0874*/ 	.word	0x00004000
        /*0878*/ 	.word	0x000000ff
        /*087c*/ 	.word	0x000001f0
        /*0880*/ 	.short	0x0106
        /*0882*/ 	.byte	0x07
	.zero		1


	//   ....[121]....
        /*0884*/ 	.word	0x00004040
        /*0888*/ 	.word	0x00000000
        /*088c*/ 	.word	0x000001f0
        /*0890*/ 	.short	0x010a
        /*0892*/ 	.byte	0xff
	.zero		1


	//   ....[122]....
        /*0894*/ 	.word	0x00004550
        /*0898*/ 	.word	0x00000000
        /*089c*/ 	.word	0x000001e0
        /*08a0*/ 	.short	0x010a
        /*08a2*/ 	.byte	0xff
	.zero		1


	//   ....[123]....
        /*08a4*/ 	.word	0x00004650
        /*08a8*/ 	.word	0x00000003
        /*08ac*/ 	.word	0x00000000
        /*08b0*/ 	.short	0x0101
        /*08b2*/ 	.byte	0xff
	.zero		1


	//   ....[124]....
        /*08b4*/ 	.word	0x00004660
        /*08b8*/ 	.word	0x000000ff
        /*08bc*/ 	.word	0x00000000
        /*08c0*/ 	.short	0x010a
        /*08c2*/ 	.byte	0x04
	.zero		1


	//   ....[125]....
        /*08c4*/ 	.word	0x000046e0
        /*08c8*/ 	.word	0x000000ff
        /*08cc*/ 	.word	0x00000220
        /*08d0*/ 	.short	0x010a
        /*08d2*/ 	.byte	0x17
	.zero		1


	//   ....[126]....
        /*08d4*/ 	.word	0x000047c0
        /*08d8*/ 	.word	0x000000ff
        /*08dc*/ 	.word	0x00000000
        /*08e0*/ 	.short	0x010a
        /*08e2*/ 	.byte	0x05
	.zero		1


	//   ....[127]....
        /*08e4*/ 	.word	0x00004900
        /*08e8*/ 	.word	0x000000ff
        /*08ec*/ 	.word	0x00000000
        /*08f0*/ 	.short	0x010a
        /*08f2*/ 	.byte	0x04
	.zero		1


	//   ....[128]....
        /*08f4*/ 	.word	0x00004af0
        /*08f8*/ 	.word	0x000000ff
        /*08fc*/ 	.word	0x00000000
        /*0900*/ 	.short	0x010a
        /*0902*/ 	.byte	0x04
	.zero		1


	//   ....[129]....
        /*0904*/ 	.word	0x00004b80
        /*0908*/ 	.word	0x000000ff
        /*090c*/ 	.word	0x00000000
        /*0910*/ 	.short	0x010a
        /*0912*/ 	.byte	0x05
	.zero		1


	//   ....[130]....
        /*0914*/ 	.word	0x00004c10
        /*0918*/ 	.word	0x000000ff
        /*091c*/ 	.word	0x00000000
        /*0920*/ 	.short	0x010a
        /*0922*/ 	.byte	0x05
	.zero		1


	//   ....[131]....
        /*0924*/ 	.word	0x00004ca0
        /*0928*/ 	.word	0x000000ff
        /*092c*/ 	.word	0x00000000
        /*0930*/ 	.short	0x010a
        /*0932*/ 	.byte	0x04
	.zero		1


	//   ....[132]....
        /*0934*/ 	.word	0x00005130
        /*0938*/ 	.word	0x0000000c
        /*093c*/ 	.word	0x000001e0
        /*0940*/ 	.short	0x010a
        /*0942*/ 	.byte	0xff
	.zero		1


	//   ....[133]....
        /*0944*/ 	.word	0x000052a0
        /*0948*/ 	.word	0x00000000
        /*094c*/ 	.word	0x00000000
        /*0950*/ 	.short	0x0101
        /*0952*/ 	.byte	0xff
	.zero		1


	//   ....[134]....
        /*0954*/ 	.word	0x00005720
        /*0958*/ 	.word	0x000000ff
        /*095c*/ 	.word	0x000001d8
        /*0960*/ 	.short	0x010a
        /*0962*/ 	.byte	0x18
	.zero		1


	//   ....[135]....
        /*0964*/ 	.word	0x000058e0
        /*0968*/ 	.word	0x000000ff
        /*096c*/ 	.word	0x000001b8
        /*0970*/ 	.short	0x010a
        /*0972*/ 	.byte	0x04
	.zero		1


	//   ....[136]....
        /*0974*/ 	.word	0x00005ab0
        /*0978*/ 	.word	0x000000ff
        /*097c*/ 	.word	0x000001a0
        /*0980*/ 	.short	0x010b
        /*0982*/ 	.byte	0x04
	.zero		1


	//   ....[137]....
        /*0984*/ 	.word	0x00005ac0
        /*0988*/ 	.word	0x000000ff
        /*098c*/ 	.word	0x00000000
        /*0990*/ 	.short	0x0101
        /*0992*/ 	.byte	0x14
	.zero		1


	//   ....[138]....
        /*0994*/ 	.word	0x00005ad0
        /*0998*/ 	.word	0x000000ff
        /*099c*/ 	.word	0x000001b8
        /*09a0*/ 	.short	0x010a
        /*09a2*/ 	.byte	0x05
	.zero		1


	//   ....[139]....
        /*09a4*/ 	.word	0x00005cc0
        /*09a8*/ 	.word	0x000000ff
        /*09ac*/ 	.word	0x000001a0
        /*09b0*/ 	.short	0x010b
        /*09b2*/ 	.byte	0x05
	.zero		1


	//   ....[140]....
        /*09b4*/ 	.word	0x00005cd0
        /*09b8*/ 	.word	0x000000ff
        /*09bc*/ 	.word	0x00000000
        /*09c0*/ 	.short	0x0101
        /*09c2*/ 	.byte	0x04
	.zero		1


	//   ....[141]....
        /*09c4*/ 	.word	0x00005d70
        /*09c8*/ 	.word	0x000000ff
        /*09cc*/ 	.word	0x00000000
        /*09d0*/ 	.short	0x010a
        /*09d2*/ 	.byte	0x04
	.zero		1


	//   ....[142]....
        /*09d4*/ 	.word	0x00005e00
        /*09d8*/ 	.word	0x000000ff
        /*09dc*/ 	.word	0x00000000
        /*09e0*/ 	.short	0x010a
        /*09e2*/ 	.byte	0x05
	.zero		1


	//   ....[143]....
        /*09e4*/ 	.word	0x00005ea0
        /*09e8*/ 	.word	0x00000000
        /*09ec*/ 	.word	0x00000000
        /*09f0*/ 	.short	0x010a
        /*09f2*/ 	.byte	0xff
	.zero		1


	//   ....[144]....
        /*09f4*/ 	.word	0x00006200
        /*09f8*/ 	.word	0x00000000
        /*09fc*/ 	.word	0x000001e0
        /*0a00*/ 	.short	0x010a
        /*0a02*/ 	.byte	0xff
	.zero		1


	//   ....[145]....
        /*0a04*/ 	.word	0x000062d0
        /*0a08*/ 	.word	0x00000000
        /*0a0c*/ 	.word	0x00000000
        /*0a10*/ 	.short	0x0101
        /*0a12*/ 	.byte	0xff
	.zero		1


	//   ....[146]....
        /*0a14*/ 	.word	0x00006ee0
        /*0a18*/ 	.word	0x00000002
        /*0a1c*/ 	.word	0x000001a0
        /*0a20*/ 	.short	0x010a
        /*0a22*/ 	.byte	0xff
	.zero		1


	//   ....[147]....
        /*0a24*/ 	.word	0x00006f20
        /*0a28*/ 	.word	0x0000001b
        /*0a2c*/ 	.word	0x00000200
        /*0a30*/ 	.short	0x010a
        /*0a32*/ 	.byte	0xff
	.zero		1


	//   ....[148]....
        /*0a34*/ 	.word	0x00007010
        /*0a38*/ 	.word	0x00000002
        /*0a3c*/ 	.word	0x000001a0
        /*0a40*/ 	.short	0x010a
        /*0a42*/ 	.byte	0xff
	.zero		1


	//   ....[149]....
        /*0a44*/ 	.word	0x000071a0
        /*0a48*/ 	.word	0x0000001b
        /*0a4c*/ 	.word	0x00000200
        /*0a50*/ 	.short	0x010a
        /*0a52*/ 	.byte	0xff
	.zero		1


	//   ....[150]....
        /*0a54*/ 	.word	0x00007970
        /*0a58*/ 	.word	0x00000000
        /*0a5c*/ 	.word	0x00000000
        /*0a60*/ 	.short	0x0101
        /*0a62*/ 	.byte	0xff
	.zero		1


	//   ....[151]....
        /*0a64*/ 	.word	0x00007980
        /*0a68*/ 	.word	0x00000002
        /*0a6c*/ 	.word	0x000001a0
        /*0a70*/ 	.short	0x010a
        /*0a72*/ 	.byte	0xff
	.zero		1


	//   ....[152]....
        /*0a74*/ 	.word	0x00007a40
        /*0a78*/ 	.word	0x00000002
        /*0a7c*/ 	.word	0x000001a0
        /*0a80*/ 	.short	0x010a
        /*0a82*/ 	.byte	0xff
	.zero		1


	//   ....[153]....
        /*0a84*/ 	.word	0x00007df0
        /*0a88*/ 	.word	0x000000ff
        /*0a8c*/ 	.word	0x00000000
        /*0a90*/ 	.short	0x0101
        /*0a92*/ 	.byte	0x04
	.zero		1


	//   ....[154]....
        /*0a94*/ 	.word	0x00008340
        /*0a98*/ 	.word	0x00000000
        /*0a9c*/ 	.word	0x00000000
        /*0aa0*/ 	.short	0x0101
        /*0aa2*/ 	.byte	0xff
	.zero		1


	//   ....[155]....
        /*0aa4*/ 	.word	0x000085f0
        /*0aa8*/ 	.word	0x000000ff
        /*0aac*/ 	.word	0x00000000
        /*0ab0*/ 	.short	0x0101
        /*0ab2*/ 	.byte	0x04
	.zero		1


	//   ....[156]....
        /*0ab4*/ 	.word	0x00008610
        /*0ab8*/ 	.word	0x00000000
        /*0abc*/ 	.word	0x00000250
        /*0ac0*/ 	.short	0x010a
        /*0ac2*/ 	.byte	0xff
	.zero		1


	//   ....[157]....
        /*0ac4*/ 	.word	0x00008670
        /*0ac8*/ 	.word	0x00000000
        /*0acc*/ 	.word	0x000000d0
        /*0ad0*/ 	.short	0x010a
        /*0ad2*/ 	.byte	0xff
	.zero		1


	//   ....[158]....
        /*0ad4*/ 	.word	0x000086d0
        /*0ad8*/ 	.word	0x00000000
        /*0adc*/ 	.word	0x000000d0
        /*0ae0*/ 	.short	0x010a
        /*0ae2*/ 	.byte	0xff
	.zero		1


	//   ....[159]....
        /*0ae4*/ 	.word	0x00008720
        /*0ae8*/ 	.word	0x00000003
        /*0aec*/ 	.word	0x000001e0
        /*0af0*/ 	.short	0x010a
        /*0af2*/ 	.byte	0xff
	.zero		1


	//   ....[160]....
        /*0af4*/ 	.word	0x00008780
        /*0af8*/ 	.word	0x00000000
        /*0afc*/ 	.word	0x00000000
        /*0b00*/ 	.short	0x010a
        /*0b02*/ 	.byte	0xff
	.zero		1


	//   ....[161]....
        /*0b04*/ 	.word	0x000087e0
        /*0b08*/ 	.word	0x00000000
        /*0b0c*/ 	.word	0x00000000
        /*0b10*/ 	.short	0x010a
        /*0b12*/ 	.byte	0xff
	.zero		1


	//   ....[162]....
        /*0b14*/ 	.word	0x00008840
        /*0b18*/ 	.word	0x00000000
        /*0b1c*/ 	.word	0x00000000
        /*0b20*/ 	.short	0x010a
        /*0b22*/ 	.byte	0xff
	.zero		1


	//   ....[163]....
        /*0b24*/ 	.word	0x000088a0
        /*0b28*/ 	.word	0x00000000
        /*0b2c*/ 	.word	0x00000000
        /*0b30*/ 	.short	0x010a
        /*0b32*/ 	.byte	0xff
	.zero		1


	//   ....[164]....
        /*0b34*/ 	.word	0x00008900
        /*0b38*/ 	.word	0x00000000
        /*0b3c*/ 	.word	0x00000000
        /*0b40*/ 	.short	0x010a
        /*0b42*/ 	.byte	0xff
	.zero		1


	//   ....[165]....
        /*0b44*/ 	.word	0x00008960
        /*0b48*/ 	.word	0x00000000
        /*0b4c*/ 	.word	0x00000000
        /*0b50*/ 	.short	0x010a
        /*0b52*/ 	.byte	0xff
	.zero		1


	//   ....[166]....
        /*0b54*/ 	.word	0x000089c0
        /*0b58*/ 	.word	0x00000000
        /*0b5c*/ 	.word	0x00000000
        /*0b60*/ 	.short	0x010a
        /*0b62*/ 	.byte	0xff
	.zero		1


	//   ....[167]....
        /*0b64*/ 	.word	0x00008a20
        /*0b68*/ 	.word	0x00000000
        /*0b6c*/ 	.word	0x00000000
        /*0b70*/ 	.short	0x010a
        /*0b72*/ 	.byte	0xff
	.zero		1


	//   ....[168]....
        /*0b74*/ 	.word	0x00008a80
        /*0b78*/ 	.word	0x00000000
        /*0b7c*/ 	.word	0x00000000
        /*0b80*/ 	.short	0x010a
        /*0b82*/ 	.byte	0xff
	.zero		1


	//   ....[169]....
        /*0b84*/ 	.word	0x00008ae0
        /*0b88*/ 	.word	0x00000000
        /*0b8c*/ 	.word	0x00000000
        /*0b90*/ 	.short	0x010a
        /*0b92*/ 	.byte	0xff
	.zero		1


	//   ....[170]....
        /*0b94*/ 	.word	0x00008b40
        /*0b98*/ 	.word	0x00000000
        /*0b9c*/ 	.word	0x00000000
        /*0ba0*/ 	.short	0x010a
        /*0ba2*/ 	.byte	0xff
	.zero		1


	//   ....[171]....
        /*0ba4*/ 	.word	0x00008ba0
        /*0ba8*/ 	.word	0x00000000
        /*0bac*/ 	.word	0x00000000
        /*0bb0*/ 	.short	0x010a
        /*0bb2*/ 	.byte	0xff
	.zero		1


	//   ....[172]....
        /*0bb4*/ 	.word	0x00008c00
        /*0bb8*/ 	.word	0x00000000
        /*0bbc*/ 	.word	0x00000000
        /*0bc0*/ 	.short	0x010a
        /*0bc2*/ 	.byte	0xff
	.zero		1


	//   ....[173]....
        /*0bc4*/ 	.word	0x00008c60
        /*0bc8*/ 	.word	0x00000000
        /*0bcc*/ 	.word	0x00000000
        /*0bd0*/ 	.short	0x010a
        /*0bd2*/ 	.byte	0xff
	.zero		1


	//   ....[174]....
        /*0bd4*/ 	.word	0x00008cc0
        /*0bd8*/ 	.word	0x00000000
        /*0bdc*/ 	.word	0x00000000
        /*0be0*/ 	.short	0x010a
        /*0be2*/ 	.byte	0xff
	.zero		1


	//   ....[175]....
        /*0be4*/ 	.word	0x00008d20
        /*0be8*/ 	.word	0x00000000
        /*0bec*/ 	.word	0x00000000
        /*0bf0*/ 	.short	0x010a
        /*0bf2*/ 	.byte	0xff
	.zero		1


	//   ....[176]....
        /*0bf4*/ 	.word	0x00008d80
        /*0bf8*/ 	.word	0x00000000
        /*0bfc*/ 	.word	0x00000000
        /*0c00*/ 	.short	0x010a
        /*0c02*/ 	.byte	0xff
	.zero		1


	//   ....[177]....
        /*0c04*/ 	.word	0x00008de0
        /*0c08*/ 	.word	0x00000000
        /*0c0c*/ 	.word	0x00000000
        /*0c10*/ 	.short	0x010a
        /*0c12*/ 	.byte	0xff
	.zero		1


	//   ....[178]....
        /*0c14*/ 	.word	0x00008e40
        /*0c18*/ 	.word	0x00000000
        /*0c1c*/ 	.word	0x00000000
        /*0c20*/ 	.short	0x010a
        /*0c22*/ 	.byte	0xff
	.zero		1


	//   ....[179]....
        /*0c24*/ 	.word	0x00008ea0
        /*0c28*/ 	.word	0x00000000
        /*0c2c*/ 	.word	0x00000000
        /*0c30*/ 	.short	0x010a
        /*0c32*/ 	.byte	0xff
	.zero		1


	//   ....[180]....
        /*0c34*/ 	.word	0x00008f00
        /*0c38*/ 	.word	0x00000000
        /*0c3c*/ 	.word	0x00000000
        /*0c40*/ 	.short	0x010a
        /*0c42*/ 	.byte	0xff
	.zero		1


	//   ....[181]....
        /*0c44*/ 	.word	0x00008f60
        /*0c48*/ 	.word	0x00000000
        /*0c4c*/ 	.word	0x00000000
        /*0c50*/ 	.short	0x010a
        /*0c52*/ 	.byte	0xff
	.zero		1


	//   ....[182]....
        /*0c54*/ 	.word	0x00008fc0
        /*0c58*/ 	.word	0x00000000
        /*0c5c*/ 	.word	0x00000000
        /*0c60*/ 	.short	0x010a
        /*0c62*/ 	.byte	0xff
	.zero		1


	//   ....[183]....
        /*0c64*/ 	.word	0x00009020
        /*0c68*/ 	.word	0x00000000
        /*0c6c*/ 	.word	0x00000000
        /*0c70*/ 	.short	0x010a
        /*0c72*/ 	.byte	0xff
	.zero		1


	//   ....[184]....
        /*0c74*/ 	.word	0x00009080
        /*0c78*/ 	.word	0x00000000
        /*0c7c*/ 	.word	0x00000000
        /*0c80*/ 	.short	0x010a
        /*0c82*/ 	.byte	0xff
	.zero		1


	//   ....[185]....
        /*0c84*/ 	.word	0x000090d0
        /*0c88*/ 	.word	0x00000002
        /*0c8c*/ 	.word	0x00000240
        /*0c90*/ 	.short	0x010a
        /*0c92*/ 	.byte	0xff
	.zero		1


	//   ....[186]....
        /*0c94*/ 	.word	0x00009130
        /*0c98*/ 	.word	0x00000002
        /*0c9c*/ 	.word	0x000001f0
        /*0ca0*/ 	.short	0x010a
        /*0ca2*/ 	.byte	0xff
	.zero		1


	//   ....[187]....
        /*0ca4*/ 	.word	0x00009180
        /*0ca8*/ 	.word	0x00000002
        /*0cac*/ 	.word	0x000001e0
        /*0cb0*/ 	.short	0x010a
        /*0cb2*/ 	.byte	0xff
	.zero		1


	//   ....[188]....
        /*0cb4*/ 	.word	0x000091e0
        /*0cb8*/ 	.word	0x00000000
        /*0cbc*/ 	.word	0x000001f0
        /*0cc0*/ 	.short	0x010a
        /*0cc2*/ 	.byte	0xff
	.zero		1


	//   ....[189]....
        /*0cc4*/ 	.word	0x00009230
        /*0cc8*/ 	.word	0x00000000
        /*0ccc*/ 	.word	0x000001e0
        /*0cd0*/ 	.short	0x010a
        /*0cd2*/ 	.byte	0xff
	.zero		1


	//   ....[190]....
        /*0cd4*/ 	.word	0x00009290
        /*0cd8*/ 	.word	0x00000002
        /*0cdc*/ 	.word	0x00000220
        /*0ce0*/ 	.short	0x010a
        /*0ce2*/ 	.byte	0xff
	.zero		1


	//   ....[191]....
        /*0ce4*/ 	.word	0x000092f0
        /*0ce8*/ 	.word	0x00000000
        /*0cec*/ 	.word	0x00000000
        /*0cf0*/ 	.short	0x010a
        /*0cf2*/ 	.byte	0xff
	.zero		1


	//   ....[192]....
        /*0cf4*/ 	.word	0x00009350
        /*0cf8*/ 	.word	0x00000000
        /*0cfc*/ 	.word	0x00000000
        /*0d00*/ 	.short	0x010a
        /*0d02*/ 	.byte	0xff
	.zero		1


	//   ....[193]....
        /*0d04*/ 	.word	0x000093b0
        /*0d08*/ 	.word	0x00000000
        /*0d0c*/ 	.word	0x00000000
        /*0d10*/ 	.short	0x010a
        /*0d12*/ 	.byte	0xff
	.zero		1


	//   ....[194]....
        /*0d14*/ 	.word	0x00009410
        /*0d18*/ 	.word	0x00000000
        /*0d1c*/ 	.word	0x00000000
        /*0d20*/ 	.short	0x010a
        /*0d22*/ 	.byte	0xff
	.zero		1


	//   ....[195]....
        /*0d24*/ 	.word	0x00009470
        /*0d28*/ 	.word	0x00000000
        /*0d2c*/ 	.word	0x00000000
        /*0d30*/ 	.short	0x010a
        /*0d32*/ 	.byte	0xff
	.zero		1


	//   ....[196]....
        /*0d34*/ 	.word	0x000094c0
        /*0d38*/ 	.word	0x0000000c
        /*0d3c*/ 	.word	0x000001e0
        /*0d40*/ 	.short	0x010a
        /*0d42*/ 	.byte	0xff
	.zero		1


	//   ....[197]....
        /*0d44*/ 	.word	0x00009520
        /*0d48*/ 	.word	0x00000000
        /*0d4c*/ 	.word	0x000001d8
        /*0d50*/ 	.short	0x010a
        /*0d52*/ 	.byte	0xff
	.zero		1


	//   ....[198]....
        /*0d54*/ 	.word	0x00009580
        /*0d58*/ 	.word	0x00000000
        /*0d5c*/ 	.word	0x000001b8
        /*0d60*/ 	.short	0x010a
        /*0d62*/ 	.byte	0xff
	.zero		1


	//   ....[199]....
        /*0d64*/ 	.word	0x000095e0
        /*0d68*/ 	.word	0x00000006
        /*0d6c*/ 	.word	0x000001b8
        /*0d70*/ 	.short	0x010a
        /*0d72*/ 	.byte	0xff
	.zero		1


	//   ....[200]....
        /*0d74*/ 	.word	0x00009640
        /*0d78*/ 	.word	0x00000000
        /*0d7c*/ 	.word	0x00000000
        /*0d80*/ 	.short	0x010a
        /*0d82*/ 	.byte	0xff
	.zero		1


	//   ....[201]....
        /*0d84*/ 	.word	0x000096a0
        /*0d88*/ 	.word	0x00000000
        /*0d8c*/ 	.word	0x00000000
        /*0d90*/ 	.short	0x010a
        /*0d92*/ 	.byte	0xff
	.zero		1


	//   ....[202]....
        /*0d94*/ 	.word	0x000096f0
        /*0d98*/ 	.word	0x00000000
        /*0d9c*/ 	.word	0x000001e0
        /*0da0*/ 	.short	0x010a
        /*0da2*/ 	.byte	0xff
	.zero		1


	//   ....[203]....
        /*0da4*/ 	.word	0x00009740
        /*0da8*/ 	.word	0x00000002
        /*0dac*/ 	.word	0x000001a0
        /*0db0*/ 	.short	0x010a
        /*0db2*/ 	.byte	0xff
	.zero		1


	//   ....[204]....
        /*0db4*/ 	.word	0x00009790
        /*0db8*/ 	.word	0x0000001b
        /*0dbc*/ 	.word	0x00000200
        /*0dc0*/ 	.short	0x010a
        /*0dc2*/ 	.byte	0xff
	.zero		1


	//   ....[205]....
        /*0dc4*/ 	.word	0x000097e0
        /*0dc8*/ 	.word	0x00000002
        /*0dcc*/ 	.word	0x000001a0
        /*0dd0*/ 	.short	0x010a
        /*0dd2*/ 	.byte	0xff
	.zero		1


	//----- nvinfo : EIATTR_NUM_MBARRIERS
	.align		4
.L_47:
        /*0dd4*/ 	.byte	0x03, 0x38
        /*0dd6*/ 	.short	0x004c


	//----- nvinfo : EIATTR_EXIT_INSTR_OFFSETS
	.align		4
        /*0dd8*/ 	.byte	0x04, 0x1c
        /*0dda*/ 	.short	(.L_49 - .L_48)


	//   ....[0]....
.L_48:
        /*0ddc*/ 	.word	0x00003b20


	//   ....[1]....
        /*0de0*/ 	.word	0x00004010


	//   ....[2]....
        /*0de4*/ 	.word	0x00004070


	//   ....[3]....
        /*0de8*/ 	.word	0x00004f00


	//   ....[4]....
        /*0dec*/ 	.word	0x00005ed0


	//   ....[5]....
        /*0df0*/ 	.word	0x00005f10


	//   ....[6]....
        /*0df4*/ 	.word	0x000084e0


	//   ....[7]....
        /*0df8*/ 	.word	0x00008560


	//   ....[8]....
        /*0dfc*/ 	.word	0x00008590


	//   ....[9]....
        /*0e00*/ 	.word	0x00008600


	//----- nvinfo : EIATTR_MAX_THREADS
	.align		4
.L_49:
        /*0e04*/ 	.byte	0x04, 0x05
        /*0e06*/ 	.short	(.L_51 - .L_50)
.L_50:
        /*0e08*/ 	.word	0x00000100
        /*0e0c*/ 	.word	0x00000001
        /*0e10*/ 	.word	0x00000001


	//----- nvinfo : EIATTR_CRS_STACK_SIZE
	.align		4
.L_51:
        /*0e14*/ 	.byte	0x04, 0x1e
        /*0e16*/ 	.short	(.L_53 - .L_52)
.L_52:
        /*0e18*/ 	.word	0x00000000


	//----- nvinfo : EIATTR_CBANK_PARAM_SIZE
	.align		4
.L_53:
        /*0e1c*/ 	.byte	0x03, 0x19
        /*0e1e*/ 	.short	0x0800


	//----- nvinfo : EIATTR_PARAM_CBANK
	.align		4
        /*0e20*/ 	.byte	0x04, 0x0a
        /*0e22*/ 	.short	(.L_55 - .L_54)
	.align		4
.L_54:
        /*0e24*/ 	.word	index@(.nv.constant0._ZN7cutlass13device_kernelINS_4gemm6kernel13GemmUniversalIN4cute5tupleIJiiiiEEENS1_10collective13CollectiveMmaINS1_35MainloopSm100TmaUmmaWarpSpecializedILi26ELi2ELi4ENS5_IJNS4_1CILi4EEENSA_ILi2EEENSA_ILi1EEEEEEEENS5_IJNSA_ILi64EEESG_NSA_ILi32EEEEEENS_6half_tENS5_IJlSD_lEEESJ_SK_NS4_8TiledMMAINS4_8MMA_AtomIJNS4_20SM100_MMA_F16BF16_SSISJ_SJ_fLi64ELi64ELNS4_4UMMA5MajorE0ELSP_0ELNSO_7ScaleInE0ELSQ_0EEEEEENS4_6LayoutINS5_IJSD_SD_SD_EEENS5_IJNSA_ILi0EEESV_SV_EEEEENS5_IJNS4_10UnderscoreESY_SY_EEEEENS4_23SM90_TMA_LOAD_MULTICASTENS4_14ComposedLayoutINS4_7SwizzleILi2ELi4ELi3EEENS4_18smem_ptr_flag_bitsILi16EEENST_INS5_IJNSA_ILi8EEESH_EEENS5_IJSH_SD_EEEEEEEvNS4_8identityES11_S1B_vS1C_EENS_8epilogue10collective18CollectiveEpilogueINS1E_23Sm100TmaWarpSpecializedILi3ELi2ELi16ELb1ELb0EEEJSI_NS5_IJNST_ISG_SD_EENST_ISH_SD_EEEEESJ_SK_SJ_SK_NS1E_6fusion15FusionCallbacksIS1I_NS1M_17LinearCombinationISJ_fSJ_fLNS_15FloatRoundStyleE2EEESI_S1L_JEEENS4_5SM1004TMEM4LOAD26SM100_TMEM_LOAD_16dp256b4xENS4_13SM90_TMA_LOADES1B_NS4_17SM75_U32x4_LDSM_NENS4_14SM90_TMA_STOREES1B_NS4_17SM90_U32x4_STSM_NENS4_39AutoVectorizingCopyWithAssumedAlignmentILi128EEEEEEvvEEEEvNT_6ParamsE)
        /*0e28*/ 	.short	0x0380
        /*0e2a*/ 	.short	0x0800


	//----- nvinfo : EIATTR_SW_WAR
	.align		4
.L_55:
        /*0e2c*/ 	.byte	0x04, 0x36
        /*0e2e*/ 	.short	(.L_57 - .L_56)
.L_56:
        /*0e30*/ 	.word	0x00000008
.L_57:


//--------------------- .nv.callgraph             --------------------------
	.section	.nv.callgraph,"",@"SHT_CUDA_CALLGRAPH"
	.align	4
	.sectionentsize	8
	.align		4
        /*0000*/ 	.word	0x00000000
	.align		4
        /*0004*/ 	.word	0xffffffff
	.align		4
        /*0008*/ 	.word	index@(_ZN7cutlass13device_kernelINS_4gemm6kernel13GemmUniversalIN4cute5tupleIJiiiiEEENS1_10collective13CollectiveMmaINS1_35MainloopSm100TmaUmmaWarpSpecializedILi26ELi2ELi4ENS5_IJNS4_1CILi4EEENSA_ILi2EEENSA_ILi1EEEEEEEENS5_IJNSA_ILi64EEESG_NSA_ILi32EEEEEENS_6half_tENS5_IJlSD_lEEESJ_SK_NS4_8TiledMMAINS4_8MMA_AtomIJNS4_20SM100_MMA_F16BF16_SSISJ_SJ_fLi64ELi64ELNS4_4UMMA5MajorE0ELSP_0ELNSO_7ScaleInE0ELSQ_0EEEEEENS4_6LayoutINS5_IJSD_SD_SD_EEENS5_IJNSA_ILi0EEESV_SV_EEEEENS5_IJNS4_10UnderscoreESY_SY_EEEEENS4_23SM90_TMA_LOAD_MULTICASTENS4_14ComposedLayoutINS4_7SwizzleILi2ELi4ELi3EEENS4_18smem_ptr_flag_bitsILi16EEENST_INS5_IJNSA_ILi8EEESH_EEENS5_IJSH_SD_EEEEEEEvNS4_8identityES11_S1B_vS1C_EENS_8epilogue10collective18CollectiveEpilogueINS1E_23Sm100TmaWarpSpecializedILi3ELi2ELi16ELb1ELb0EEEJSI_NS5_IJNST_ISG_SD_EENST_ISH_SD_EEEEESJ_SK_SJ_SK_NS1E_6fusion15FusionCallbacksIS1I_NS1M_17LinearCombinationISJ_fSJ_fLNS_15FloatRoundStyleE2EEESI_S1L_JEEENS4_5SM1004TMEM4LOAD26SM100_TMEM_LOAD_16dp256b4xENS4_13SM90_TMA_LOADES1B_NS4_17SM75_U32x4_LDSM_NENS4_14SM90_TMA_STOREES1B_NS4_17SM90_U32x4_STSM_NENS4_39AutoVectorizingCopyWithAssumedAlignmentILi128EEEEEEvvEEEEvNT_6ParamsE)
	.align		4
        /*000c*/ 	.word	index@(__assertfail)
	.align		4
        /*0010*/ 	.word	0x00000000
	.align		4
        /*0014*/ 	.word	0xfffffffe
	.align		4
        /*0018*/ 	.word	0x00000000
	.align		4
        /*001c*/ 	.word	0xfffffffd
	.align		4
        /*0020*/ 	.word	0x00000000
	.align		4
        /*0024*/ 	.word	0xfffffffc


//--------------------- .nv.constant4             --------------------------
	.section	.nv.constant4,"a",@progbits
	.align	8
	.align		8
.nv.constant4:
        /*0000*/ 	.dword	__assertfail
	.align		8
        /*0008*/ 	.dword	__unnamed_1
	.align		8
        /*0010*/ 	.dword	__unnamed_2
	.align		8
        /*0018*/ 	.dword	_ZN40_INTERNAL_0181d471_4_k_cu_13f5bc2b_256014cuda3std3__45__cpo5beginE
	.align		8
        /*0020*/ 	.dword	_ZN40_INTERNAL_0181d471_4_k_cu_13f5bc2b_256014cuda3std3__45__cpo3endE
	.align		8
        /*0028*/ 	.dword	_ZN40_INTERNAL_0181d471_4_k_cu_13f5bc2b_256014cuda3std3__45__cpo6cbeginE
	.align		8
        /*0030*/ 	.dword	_ZN40_INTERNAL_0181d471_4_k_cu_13f5bc2b_256014cuda3std3__45__cpo4cendE
	.align		8
        /*0038*/ 	.dword	_ZN40_INTERNAL_0181d471_4_k_cu_13f5bc2b_256014cuda3std3__442_GLOBAL__N__0181d471_4_k_cu_13f5bc2b_256016ignoreE
	.align		8
        /*0040*/ 	.dword	_ZN40_INTERNAL_0181d471_4_k_cu_13f5bc2b_256014cuda3std3__419piecewise_constructE
	.align		8
        /*0048*/ 	.dword	_ZN40_INTERNAL_0181d471_4_k_cu_13f5bc2b_256014cuda3std3__48in_placeE
	.align		8
        /*0050*/ 	.dword	_ZN40_INTERNAL_0181d471_4_k_cu_13f5bc2b_256014cuda3std6ranges3__45__cpo4swapE
	.align		8
        /*0058*/ 	.dword	_ZN40_INTERNAL_0181d471_4_k_cu_13f5bc2b_256014cuda3std6ranges3__45__cpo9iter_moveE
	.align		8
        /*0060*/ 	.dword	_ZN40_INTERNAL_0181d471_4_k_cu_13f5bc2b_256014cute7productE
	.align		8
        /*0068*/ 	.dword	_ZN40_INTERNAL_0181d471_4_k_cu_13f5bc2b_256014cute1_E
	.align		8
        /*0070*/ 	.dword	$str$25
	.align		8
        /*0078*/ 	.dword	$str$26
	.align		8
        /*0080*/ 	.dword	$str$27
	.align		8
        /*0088*/ 	.dword	$str$28


//--------------------- .text._ZN7cutlass13device_kernelINS_4gemm6kernel13GemmUniversalIN4cute5tupleIJiiiiEEENS1_10collective13CollectiveMmaINS1_35MainloopSm100TmaUmmaWarpSpecializedILi26ELi2ELi4ENS5_IJNS4_1CILi4EEENSA_ILi2EEENSA_ILi1EEEEEEEENS5_IJNSA_ILi64EEESG_NSA_ILi32EEEEEENS_6half_tENS5_IJlSD_lEEESJ_SK_NS4_8TiledMMAINS4_8MMA_AtomIJNS4_20SM100_MMA_F16BF16_SSISJ_SJ_fLi64ELi64ELNS4_4UMMA5MajorE0ELSP_0ELNSO_7ScaleInE0ELSQ_0EEEEEENS4_6LayoutINS5_IJSD_SD_SD_EEENS5_IJNSA_ILi0EEESV_SV_EEEEENS5_IJNS4_10UnderscoreESY_SY_EEEEENS4_23SM90_TMA_LOAD_MULTICASTENS4_14ComposedLayoutINS4_7SwizzleILi2ELi4ELi3EEENS4_18smem_ptr_flag_bitsILi16EEENST_INS5_IJNSA_ILi8EEESH_EEENS5_IJSH_SD_EEEEEEEvNS4_8identityES11_S1B_vS1C_EENS_8epilogue10collective18CollectiveEpilogueINS1E_23Sm100TmaWarpSpecializedILi3ELi2ELi16ELb1ELb0EEEJSI_NS5_IJNST_ISG_SD_EENST_ISH_SD_EEEEESJ_SK_SJ_SK_NS1E_6fusion15FusionCallbacksIS1I_NS1M_17LinearCombinationISJ_fSJ_fLNS_15FloatRoundStyleE2EEESI_S1L_JEEENS4_5SM1004TMEM4LOAD26SM100_TMEM_LOAD_16dp256b4xENS4_13SM90_TMA_LOADES1B_NS4_17SM75_U32x4_LDSM_NENS4_14SM90_TMA_STOREES1B_NS4_17SM90_U32x4_STSM_NENS4_39AutoVectorizingCopyWithAssumedAlignmentILi128EEEEEEvvEEEEvNT_6ParamsE --------------------------
	.section	.text._ZN7cutlass13device_kernelINS_4gemm6kernel13GemmUniversalIN4cute5tupleIJiiiiEEENS1_10collective13CollectiveMmaINS1_35MainloopSm100TmaUmmaWarpSpecializedILi26ELi2ELi4ENS5_IJNS4_1CILi4EEENSA_ILi2EEENSA_ILi1EEEEEEEENS5_IJNSA_ILi64EEESG_NSA_ILi32EEEEEENS_6half_tENS5_IJlSD_lEEESJ_SK_NS4_8TiledMMAINS4_8MMA_AtomIJNS4_20SM100_MMA_F16BF16_SSISJ_SJ_fLi64ELi64ELNS4_4UMMA5MajorE0ELSP_0ELNSO_7ScaleInE0ELSQ_0EEEEEENS4_6LayoutINS5_IJSD_SD_SD_EEENS5_IJNSA_ILi0EEESV_SV_EEEEENS5_IJNS4_10UnderscoreESY_SY_EEEEENS4_23SM90_TMA_LOAD_MULTICASTENS4_14ComposedLayoutINS4_7SwizzleILi2ELi4ELi3EEENS4_18smem_ptr_flag_bitsILi16EEENST_INS5_IJNSA_ILi8EEESH_EEENS5_IJSH_SD_EEEEEEEvNS4_8identityES11_S1B_vS1C_EENS_8epilogue10collective18CollectiveEpilogueINS1E_23Sm100TmaWarpSpecializedILi3ELi2ELi16ELb1ELb0EEEJSI_NS5_IJNST_ISG_SD_EENST_ISH_SD_EEEEESJ_SK_SJ_SK_NS1E_6fusion15FusionCallbacksIS1I_NS1M_17LinearCombinationISJ_fSJ_fLNS_15FloatRoundStyleE2EEESI_S1L_JEEENS4_5SM1004TMEM4LOAD26SM100_TMEM_LOAD_16dp256b4xENS4_13SM90_TMA_LOADES1B_NS4_17SM75_U32x4_LDSM_NENS4_14SM90_TMA_STOREES1B_NS4_17SM90_U32x4_STSM_NENS4_39AutoVectorizingCopyWithAssumedAlignmentILi128EEEEEEvvEEEEvNT_6ParamsE,"ax",@progbits
	.align	128
.text._ZN7cutlass13device_kernelINS_4gemm6kernel13GemmUniversalIN4cute5tupleIJiiiiEEENS1_10collective13CollectiveMmaINS1_35MainloopSm100TmaUmmaWarpSpecializedILi26ELi2ELi4ENS5_IJNS4_1CILi4EEENSA_ILi2EEENSA_ILi1EEEEEEEENS5_IJNSA_ILi64EEESG_NSA_ILi32EEEEEENS_6half_tENS5_IJlSD_lEEESJ_SK_NS4_8TiledMMAINS4_8MMA_AtomIJNS4_20SM100_MMA_F16BF16_SSISJ_SJ_fLi64ELi64ELNS4_4UMMA5MajorE0ELSP_0ELNSO_7ScaleInE0ELSQ_0EEEEEENS4_6LayoutINS5_IJSD_SD_SD_EEENS5_IJNSA_ILi0EEESV_SV_EEEEENS5_IJNS4_10UnderscoreESY_SY_EEEEENS4_23SM90_TMA_LOAD_MULTICASTENS4_14ComposedLayoutINS4_7SwizzleILi2ELi4ELi3EEENS4_18smem_ptr_flag_bitsILi16EEENST_INS5_IJNSA_ILi8EEESH_EEENS5_IJSH_SD_EEEEEEEvNS4_8identityES11_S1B_vS1C_EENS_8epilogue10collective18CollectiveEpilogueINS1E_23Sm100TmaWarpSpecializedILi3ELi2ELi16ELb1ELb0EEEJSI_NS5_IJNST_ISG_SD_EENST_ISH_SD_EEEEESJ_SK_SJ_SK_NS1E_6fusion15FusionCallbacksIS1I_NS1M_17LinearCombinationISJ_fSJ_fLNS_15FloatRoundStyleE2EEESI_S1L_JEEENS4_5SM1004TMEM4LOAD26SM100_TMEM_LOAD_16dp256b4xENS4_13SM90_TMA_LOADES1B_NS4_17SM75_U32x4_LDSM_NENS4_14SM90_TMA_STOREES1B_NS4_17SM90_U32x4_STSM_NENS4_39AutoVectorizingCopyWithAssumedAlignmentILi128EEEEEEvvEEEEvNT_6ParamsE:
        .type           _ZN7cutlass13device_kernelINS_4gemm6kernel13GemmUniversalIN4cute5tupleIJiiiiEEENS1_10collective13CollectiveMmaINS1_35MainloopSm100TmaUmmaWarpSpecializedILi26ELi2ELi4ENS5_IJNS4_1CILi4EEENSA_ILi2EEENSA_ILi1EEEEEEEENS5_IJNSA_ILi64EEESG_NSA_ILi32EEEEEENS_6half_tENS5_IJlSD_lEEESJ_SK_NS4_8TiledMMAINS4_8MMA_AtomIJNS4_20SM100_MMA_F16BF16_SSISJ_SJ_fLi64ELi64ELNS4_4UMMA5MajorE0ELSP_0ELNSO_7ScaleInE0ELSQ_0EEEEEENS4_6LayoutINS5_IJSD_SD_SD_EEENS5_IJNSA_ILi0EEESV_SV_EEEEENS5_IJNS4_10UnderscoreESY_SY_EEEEENS4_23SM90_TMA_LOAD_MULTICASTENS4_14ComposedLayoutINS4_7SwizzleILi2ELi4ELi3EEENS4_18smem_ptr_flag_bitsILi16EEENST_INS5_IJNSA_ILi8EEESH_EEENS5_IJSH_SD_EEEEEEEvNS4_8identityES11_S1B_vS1C_EENS_8epilogue10collective18CollectiveEpilogueINS1E_23Sm100TmaWarpSpecializedILi3ELi2ELi16ELb1ELb0EEEJSI_NS5_IJNST_ISG_SD_EENST_ISH_SD_EEEEESJ_SK_SJ_SK_NS1E_6fusion15FusionCallbacksIS1I_NS1M_17LinearCombinationISJ_fSJ_fLNS_15FloatRoundStyleE2EEESI_S1L_JEEENS4_5SM1004TMEM4LOAD26SM100_TMEM_LOAD_16dp256b4xENS4_13SM90_TMA_LOADES1B_NS4_17SM75_U32x4_LDSM_NENS4_14SM90_TMA_STOREES1B_NS4_17SM90_U32x4_STSM_NENS4_39AutoVectorizingCopyWithAssumedAlignmentILi128EEEEEEvvEEEEvNT_6ParamsE,@function
        .size           _ZN7cutlass13device_kernelINS_4gemm6kernel13GemmUniversalIN4cute5tupleIJiiiiEEENS1_10collective13CollectiveMmaINS1_35MainloopSm100TmaUmmaWarpSpecializedILi26ELi2ELi4ENS5_IJNS4_1CILi4EEENSA_ILi2EEENSA_ILi1EEEEEEEENS5_IJNSA_ILi64EEESG_NSA_ILi32EEEEEENS_6half_tENS5_IJlSD_lEEESJ_SK_NS4_8TiledMMAINS4_8MMA_AtomIJNS4_20SM100_MMA_F16BF16_SSISJ_SJ_fLi64ELi64ELNS4_4UMMA5MajorE0ELSP_0ELNSO_7ScaleInE0ELSQ_0EEEEEENS4_6LayoutINS5_IJSD_SD_SD_EEENS5_IJNSA_ILi0EEESV_SV_EEEEENS5_IJNS4_10UnderscoreESY_SY_EEEEENS4_23SM90_TMA_LOAD_MULTICASTENS4_14ComposedLayoutINS4_7SwizzleILi2ELi4ELi3EEENS4_18smem_ptr_flag_bitsILi16EEENST_INS5_IJNSA_ILi8EEESH_EEENS5_IJSH_SD_EEEEEEEvNS4_8identityES11_S1B_vS1C_EENS_8epilogue10collective18CollectiveEpilogueINS1E_23Sm100TmaWarpSpecializedILi3ELi2ELi16ELb1ELb0EEEJSI_NS5_IJNST_ISG_SD_EENST_ISH_SD_EEEEESJ_SK_SJ_SK_NS1E_6fusion15FusionCallbacksIS1I_NS1M_17LinearCombinationISJ_fSJ_fLNS_15FloatRoundStyleE2EEESI_S1L_JEEENS4_5SM1004TMEM4LOAD26SM100_TMEM_LOAD_16dp256b4xENS4_13SM90_TMA_LOADES1B_NS4_17SM75_U32x4_LDSM_NENS4_14SM90_TMA_STOREES1B_NS4_17SM90_U32x4_STSM_NENS4_39AutoVectorizingCopyWithAssumedAlignmentILi128EEEEEEvvEEEEvNT_6ParamsE,(.L_x_228 - _ZN7cutlass13device_kernelINS_4gemm6kernel13GemmUniversalIN4cute5tupleIJiiiiEEENS1_10collective13CollectiveMmaINS1_35MainloopSm100TmaUmmaWarpSpecializedILi26ELi2ELi4ENS5_IJNS4_1CILi4EEENSA_ILi2EEENSA_ILi1EEEEEEEENS5_IJNSA_ILi64EEESG_NSA_ILi32EEEEEENS_6half_tENS5_IJlSD_lEEESJ_SK_NS4_8TiledMMAINS4_8MMA_AtomIJNS4_20SM100_MMA_F16BF16_SSISJ_SJ_fLi64ELi64ELNS4_4UMMA5MajorE0ELSP_0ELNSO_7ScaleInE0ELSQ_0EEEEEENS4_6LayoutINS5_IJSD_SD_SD_EEENS5_IJNSA_ILi0EEESV_SV_EEEEENS5_IJNS4_10UnderscoreESY_SY_EEEEENS4_23SM90_TMA_LOAD_MULTICASTENS4_14ComposedLayoutINS4_7SwizzleILi2ELi4ELi3EEENS4_18smem_ptr_flag_bitsILi16EEENST_INS5_IJNSA_ILi8EEESH_EEENS5_IJSH_SD_EEEEEEEvNS4_8identityES11_S1B_vS1C_EENS_8epilogue10collective18CollectiveEpilogueINS1E_23Sm100TmaWarpSpecializedILi3ELi2ELi16ELb1ELb0EEEJSI_NS5_IJNST_ISG_SD_EENST_ISH_SD_EEEEESJ_SK_SJ_SK_NS1E_6fusion15FusionCallbacksIS1I_NS1M_17LinearCombinationISJ_fSJ_fLNS_15FloatRoundStyleE2EEESI_S1L_JEEENS4_5SM1004TMEM4LOAD26SM100_TMEM_LOAD_16dp256b4xENS4_13SM90_TMA_LOADES1B_NS4_17SM75_U32x4_LDSM_NENS4_14SM90_TMA_STOREES1B_NS4_17SM90_U32x4_STSM_NENS4_39AutoVectorizingCopyWithAssumedAlignmentILi128EEEEEEvvEEEEvNT_6ParamsE)
        .other          _ZN7cutlass13device_kernelINS_4gemm6kernel13GemmUniversalIN4cute5tupleIJiiiiEEENS1_10collective13CollectiveMmaINS1_35MainloopSm100TmaUmmaWarpSpecializedILi26ELi2ELi4ENS5_IJNS4_1CILi4EEENSA_ILi2EEENSA_ILi1EEEEEEEENS5_IJNSA_ILi64EEESG_NSA_ILi32EEEEEENS_6half_tENS5_IJlSD_lEEESJ_SK_NS4_8TiledMMAINS4_8MMA_AtomIJNS4_20SM100_MMA_F16BF16_SSISJ_SJ_fLi64ELi64ELNS4_4UMMA5MajorE0ELSP_0ELNSO_7ScaleInE0ELSQ_0EEEEEENS4_6LayoutINS5_IJSD_SD_SD_EEENS5_IJNSA_ILi0EEESV_SV_EEEEENS5_IJNS4_10UnderscoreESY_SY_EEEEENS4_23SM90_TMA_LOAD_MULTICASTENS4_14ComposedLayoutINS4_7SwizzleILi2ELi4ELi3EEENS4_18smem_ptr_flag_bitsILi16EEENST_INS5_IJNSA_ILi8EEESH_EEENS5_IJSH_SD_EEEEEEEvNS4_8identityES11_S1B_vS1C_EENS_8epilogue10collective18CollectiveEpilogueINS1E_23Sm100TmaWarpSpecializedILi3ELi2ELi16ELb1ELb0EEEJSI_NS5_IJNST_ISG_SD_EENST_ISH_SD_EEEEESJ_SK_SJ_SK_NS1E_6fusion15FusionCallbacksIS1I_NS1M_17LinearCombinationISJ_fSJ_fLNS_15FloatRoundStyleE2EEESI_S1L_JEEENS4_5SM1004TMEM4LOAD26SM100_TMEM_LOAD_16dp256b4xENS4_13SM90_TMA_LOADES1B_NS4_17SM75_U32x4_LDSM_NENS4_14SM90_TMA_STOREES1B_NS4_17SM90_U32x4_STSM_NENS4_39AutoVectorizingCopyWithAssumedAlignmentILi128EEEEEEvvEEEEvNT_6ParamsE,@"STO_CUDA_ENTRY STV_DEFAULT"
_ZN7cutlass13device_kernelINS_4gemm6kernel13GemmUniversalIN4cute5tupleIJiiiiEEENS1_10collective13CollectiveMmaINS1_35MainloopSm100TmaUmmaWarpSpecializedILi26ELi2ELi4ENS5_IJNS4_1CILi4EEENSA_ILi2EEENSA_ILi1EEEEEEEENS5_IJNSA_ILi64EEESG_NSA_ILi32EEEEEENS_6half_tENS5_IJlSD_lEEESJ_SK_NS4_8TiledMMAINS4_8MMA_AtomIJNS4_20SM100_MMA_F16BF16_SSISJ_SJ_fLi64ELi64ELNS4_4UMMA5MajorE0ELSP_0ELNSO_7ScaleInE0ELSQ_0EEEEEENS4_6LayoutINS5_IJSD_SD_SD_EEENS5_IJNSA_ILi0EEESV_SV_EEEEENS5_IJNS4_10UnderscoreESY_SY_EEEEENS4_23SM90_TMA_LOAD_MULTICASTENS4_14ComposedLayoutINS4_7SwizzleILi2ELi4ELi3EEENS4_18smem_ptr_flag_bitsILi16EEENST_INS5_IJNSA_ILi8EEESH_EEENS5_IJSH_SD_EEEEEEEvNS4_8identityES11_S1B_vS1C_EENS_8epilogue10collective18CollectiveEpilogueINS1E_23Sm100TmaWarpSpecializedILi3ELi2ELi16ELb1ELb0EEEJSI_NS5_IJNST_ISG_SD_EENST_ISH_SD_EEEEESJ_SK_SJ_SK_NS1E_6fusion15FusionCallbacksIS1I_NS1M_17LinearCombinationISJ_fSJ_fLNS_15FloatRoundStyleE2EEESI_S1L_JEEENS4_5SM1004TMEM4LOAD26SM100_TMEM_LOAD_16dp256b4xENS4_13SM90_TMA_LOADES1B_NS4_17SM75_U32x4_LDSM_NENS4_14SM90_TMA_STOREES1B_NS4_17SM90_U32x4_STSM_NENS4_39AutoVectorizingCopyWithAssumedAlignmentILi128EEEEEEvvEEEEvNT_6ParamsE:
[----:B------:R-:W1:Y:S01]  /*0000*/  LDC R1, c[0x0][0x37c] ;  /* 0x0000df00ff017b82 */ /* 0x000e620000000800 */
[----:B------:R-:W2:Y:S01]  /*0010*/  S2R R55, SR_TID.X ;  /* 0x0000000000377919 */ /* 0x000ea20000002100 */
[----:B------:R-:W3:Y:S01]  /*0020*/  LDCU.64 UR8, c[0x0][0x890] ;  /* 0x00011200ff0877ac */ /* 0x000ee20008000a00 */
[----:B------:R-:W-:Y:S02]  /*0030*/  PRMT R45, RZ, 0x7610, R45 ;  /* 0x00007610ff2d7816 */ /* 0x000fe4000000002d */
[----:B------:R-:W-:Y:S01]  /*0040*/  ELECT P3, URZ, PT ;  /* 0x0000000000ff782f */ /* 0x000fe20003860000 */
[----:B---3--:R-:W-:-:S04]  /*0050*/  UISETP.NE.U32.AND UP0, UPT, UR8, URZ, UPT ;  /* 0x000000ff0800728c */ /* 0x008fc8000bf05070 */
[----:B------:R-:W-:Y:S01]  /*0060*/  UISETP.NE.AND.EX UP0, UPT, UR9, URZ, UPT, UP0 ;  /* 0x000000ff0900728c */ /* 0x000fe2000bf05300 */
[----:B--2---:R-:W-:-:S05]  /*0070*/  SHF.R.U32.HI R46, RZ, 0x5, R55 ;  /* 0x00000005ff2e7819 */ /* 0x004fca0000011637 */
[----:B------:R-:W2:Y:S02]  /*0080*/  SHFL.IDX PT, R0, R46, RZ, 0x1f ;  /* 0x00001fff2e007589 */ /* 0x000ea400000e0000 */
[----:B--2---:R-:W-:Y:S01]  /*0090*/  R2UR UR22, R0 ;  /* 0x00000000001672ca */ /* 0x004fe200000e0000 */
[----:B-1----:R-:W-:-:S14]  /*00a0*/  BRA.U UP0, `(.L_x_0) ;  /* 0x0000000100307547 */ /* 0x002fdc000b800000 */
[----:B------:R-:W1:Y:S02]  /*00b0*/  LDCU.64 UR4, c[0x0][0x888] ;  /* 0x00011100ff0477ac */ /* 0x000e640008000a00 */
[----:B-1----:R-:W-:-:S04]  /*00c0*/  UISETP.NE.U32.AND UP0, UPT, UR4, URZ, UPT ;  /* 0x000000ff0400728c */ /* 0x002fc8000bf05070 */
[----:B------:R-:W-:-:S09]  /*00d0*/  UISETP.NE.AND.EX UP0, UPT, UR5, URZ, UPT, UP0 ;  /* 0x000000ff0500728c */ /* 0x000fd2000bf05300 */
[----:B------:R-:W-:Y:S05]  /*00e0*/  BRA.U !UP0, `(.L_x_1) ;  /* 0x0000000108147547 */ /* 0x000fea000b800000 */
[----:B------:R-:W1:Y:S01]  /*00f0*/  LDC.64 R26, c[0x0][0x888] ;  /* 0x00022200ff1a7b82 */ /* 0x000e620000000a00 */
[----:B------:R-:W1:Y:S02]  /*0100*/  LDCU.64 UR4, c[0x0][0x358] ;  /* 0x00006b00ff0477ac */ /* 0x000e640008000a00 */
[----:B-1----:R1:W5:Y:S01]  /*0110*/  LDG.E R26, desc[UR4][R26.64] ;  /* 0x000000041a1a7981 */ /* 0x002362000c1e1900 */
[----:B------:R-:W-:Y:S01]  /*0120*/  HFMA2 R45, -RZ, RZ, 0, 5.9604644775390625e-08 ;  /* 0x00000001ff2d7431 */ /* 0x000fe200000001ff */
[----:B------:R-:W-:Y:S05]  /*0130*/  BRA `(.L_x_0) ;  /* 0x00000000000c7947 */ /* 0x000fea0003800000 */
.L_x_1:
[----:B------:R-:W1:Y:S01]  /*0140*/  LDCU UR4, c[0x0][0x880] ;  /* 0x00011000ff0477ac */ /* 0x000e620008000800 */
[----:B------:R-:W-:Y:S01]  /*0150*/  HFMA2 R45, -RZ, RZ, 0, 5.9604644775390625e-08 ;  /* 0x00000001ff2d7431 */ /* 0x000fe200000001ff */
[----:B-1----:R-:W-:-:S07]  /*0160*/  MOV R26, UR4 ;  /* 0x00000004001a7c02 */ /* 0x002fce0008000f00 */
.L_x_0:
[----:B------:R-:W2:Y:S02]  /*0170*/  LDCU.64 UR4, c[0x0][0x8b0] ;  /* 0x00011600ff0477ac */ /* 0x000ea40008000a00 */
[----:B--2---:R-:W-:-:S04]  /*0180*/  UISETP.NE.U32.AND UP0, UPT, UR4, URZ, UPT ;  /* 0x000000ff0400728c */ /* 0x004fc8000bf05070 */
[----:B------:R-:W-:-:S09]  /*0190*/  UISETP.NE.AND.EX UP0, UPT, UR5, URZ, UPT, UP0 ;  /* 0x000000ff0500728c */ /* 0x000fd2000bf05300 */
[----:B------:R-:W-:Y:S05]  /*01a0*/  BRA.U UP0, `(.L_x_2) ;  /* 0x0000000100287547 */ /* 0x000fea000b800000 */
[----:B------:R-:W2:Y:S02]  /*01b0*/  LDCU.64 UR4, c[0x0][0x8a8] ;  /* 0x00011500ff0477ac */ /* 0x000ea40008000a00 */
[----:B--2---:R-:W-:-:S04]  /*01c0*/  UISETP.NE.U32.AND UP0, UPT, UR4, URZ, UPT ;  /* 0x000000ff0400728c */ /* 0x004fc8000bf05070 */
[----:B------:R-:W-:-:S09]  /*01d0*/  UISETP.NE.AND.EX UP0, UPT, UR5, URZ, UPT, UP0 ;  /* 0x000000ff0500728c */ /* 0x000fd2000bf05300 */
[----:B------:R-:W-:Y:S05]  /*01e0*/  BRA.U !UP0, `(.L_x_3) ;  /* 0x0000000108107547 */ /* 0x000fea000b800000 */
[----:B------:R-:W2:Y:S01]  /*01f0*/  LDC.64 R24, c[0x0][0x8a8] ;  /* 0x00022a00ff187b82 */ /* 0x000ea20000000a00 */
[----:B------:R-:W2:Y:S02]  /*0200*/  LDCU.64 UR4, c[0x0][0x358] ;  /* 0x00006b00ff0477ac */ /* 0x000ea40008000a00 */
[----:B--2---:R2:W5:Y:S01]  /*0210*/  LDG.E R24, desc[UR4][R24.64] ;  /* 0x0000000418187981 */ /* 0x004562000c1e1900 */
[----:B------:R-:W-:Y:S05]  /*0220*/  BRA `(.L_x_2) ;  /* 0x0000000000087947 */ /* 0x000fea0003800000 */
.L_x_3:
[----:B------:R-:W2:Y:S02]  /*0230*/  LDCU UR4, c[0x0][0x8a0] ;  /* 0x00011400ff0477ac */ /* 0x000ea40008000800 */
[----:B--2---:R-:W-:Y:S02]  /*0240*/  MOV R24, UR4 ;  /* 0x0000000400187c02 */ /* 0x004fe40008000f00 */
.L_x_2:
[----:B------:R-:W-:Y:S01]  /*0250*/  IMAD.U32 R0, RZ, RZ, UR22 ;  /* 0x00000016ff007e24 */ /* 0x000fe2000f8e00ff */
[----:B------:R-:W-:Y:S04]  /*0260*/  BSSY.RECONVERGENT B0, `(.L_x_4) ;  /* 0x000000c000007945 */ /* 0x000fe80003800200 */
[C---:B------:R-:W-:Y:S02]  /*0270*/  ISETP.NE.OR P1, PT, R0.reuse, 0x1, !P3 ;  /* 0x000000010000780c */ /* 0x040fe40005f25670 */
[----:B------:R-:W-:-:S11]  /*0280*/  ISETP.NE.OR P0, PT, R0, 0x3, !P3 ;  /* 0x000000030000780c */ /* 0x000fd60005f05670 */
[----:B------:R-:W-:Y:S05]  /*0290*/  @P1 BRA `(.L_x_5) ;  /* 0x0000000000201947 */ /* 0x000fea0003800000 */
[----:B------:R-:W3:Y:S02]  /*02a0*/  LDCU.64 UR4, c[0x0][0x348] ;  /* 0x00006900ff0477ac */ /* 0x000ee40008000a00 */
[----:B---3--:R-:W-:Y:S02]  /*02b0*/  UIADD3 UR6, UP1, UPT, UR4, 0x80, URZ ;  /* 0x0000008004067890 */ /* 0x008fe4000ff3e0ff */
[----:B------:R-:W-:Y:S02]  /*02c0*/  UIADD3 UR4, UP0, UPT, UR4, 0x180, URZ ;  /* 0x0000018004047890 */ /* 0x000fe4000ff1e0ff */
[----:B------:R-:W-:Y:S02]  /*02d0*/  UIADD3.X UR7, UPT, UPT, URZ, UR5, URZ, UP1, !UPT ;  /* 0x00000005ff077290 */ /* 0x000fe40008ffe4ff */
[----:B------:R-:W-:-:S07]  /*02e0*/  UIADD3.X UR5, UPT, UPT, URZ, UR5, URZ, UP0, !UPT ;  /* 0x00000005ff057290 */ /* 0x000fce00087fe4ff */
[----:B------:R3:W-:Y:S02]  /*02f0*/  UTMACCTL.PF [UR6] ;  /* 0x00000000060079b9 */ /* 0x0007e40008040000 */
[----:B------:R3:W-:Y:S02]  /*0300*/  UTMACCTL.PF [UR4] ;  /* 0x00000000040079b9 */ /* 0x0007e40008040000 */
[----:B---3--:R-:W-:Y:S01]  /*0310*/  NOP ;  /* 0x0000000000007918 */ /* 0x008fe20000000000 */
.L_x_5:
[----:B------:R-:W-:Y:S05]  /*0320*/  BSYNC.RECONVERGENT B0 ;  /* 0x0000000000007941 */ /* 0x000fea0003800200 */
.L_x_4:
[----:B------:R-:W-:Y:S04]  /*0330*/  BSSY.RECONVERGENT B0, `(.L_x_6) ;  /* 0x000000a000007945 */ /* 0x000fe80003800200 */
        /* <DEDUP_REMOVED lines=9> */
.L_x_7:
[----:B------:R-:W-:Y:S05]  /*03d0*/  BSYNC.RECONVERGENT B0 ;  /* 0x0000000000007941 */ /* 0x000fea0003800200 */
.L_x_6:
[----:B------:R-:W3:Y:S01]  /*03e0*/  LDCU.64 UR4, c[0x0][0x888] ;  /* 0x00011100ff0477ac */ /* 0x000ee20008000a00 */
[----:B------:R-:W-:Y:S02]  /*03f0*/  UISETP.EQ.U32.AND UP1, UPT, UR8, URZ, UPT ;  /* 0x000000ff0800728c */ /* 0x000fe4000bf22070 */
[----:B------:R-:W-:Y:S02]  /*0400*/  UPLOP3.LUT UP4, UPT, UPT, UPT, UPT, 0x80, 0x8 ;  /* 0x000000000008789c */ /* 0x000fe40003f8f070 */
[----:B---3--:R-:W-:-:S04]  /*0410*/  UISETP.NE.U32.AND UP0, UPT, UR4, URZ, UPT ;  /* 0x000000ff0400728c */ /* 0x008fc8000bf05070 */
[----:B------:R-:W-:-:S04]  /*0420*/  UISETP.NE.AND.EX UP0, UPT, UR5, URZ, UPT, UP0 ;  /* 0x000000ff0500728c */ /* 0x000fc8000bf05300 */
[----:B------:R-:W-:-:S04]  /*0430*/  UISETP.EQ.OR.EX UP2, UPT, UR9, URZ, !UP0, UP1 ;  /* 0x000000ff0900728c */ /* 0x000fc8000c742710 */
[----:B------:R-:W-:-:S06]  /*0440*/  UP2UR UR4, UPR, URZ, 0x4 ;  /* 0x00000004ff047883 */ /* 0x000fcc0008000000 */
[----:B------:R-:W-:Y:S01]  /*0450*/  MOV R49, UR4 ;  /* 0x0000000400317c02 */ /* 0x000fe20008000f00 */
[----:B------:R-:W-:Y:S06]  /*0460*/  BRA.U !UP2, `(.L_x_8) ;  /* 0x000000010a207547 */ /* 0x000fec000b800000 */
[----:B------:R-:W-:Y:S01]  /*0470*/  UISETP.NE.U32.AND UP1, UPT, UR8, URZ, UPT ;  /* 0x000000ff0800728c */ /* 0x000fe2000bf25070 */
[----:B-----5:R-:W-:Y:S01]  /*0480*/  FSETP.NEU.AND P0, PT, R26, RZ, PT ;  /* 0x000000ff1a00720b */ /* 0x020fe20003f0d000 */
[----:B------:R-:W-:Y:S02]  /*0490*/  USEL UR4, URZ, 0xffffffff, UP0 ;  /* 0xffffffffff047887 */ /* 0x000fe40008000000 */
[----:B------:R-:W-:-:S10]  /*04a0*/  UISETP.NE.AND.EX UP1, UPT, UR9, URZ, UPT, UP1 ;  /* 0x000000ff0900728c */ /* 0x000fd4000bf25310 */
[----:B------:R-:W-:Y:S01]  /*04b0*/  VOTEU.ANY UP0, P0 ;  /* 0x0000000000ff7886 */ /* 0x000fe20000000100 */
[----:B------:R-:W-:-:S04]  /*04c0*/  @!UP1 USEL UR4, URZ, 0xffffffff, UP0 ;  /* 0xffffffffff049887 */ /* 0x000fc80008000000 */
[----:B------:R-:W-:-:S04]  /*04d0*/  ULOP3.LUT UR4, UR4, 0x1, URZ, 0xc0, !UPT ;  /* 0x0000000104047892 */ /* 0x000fc8000f8ec0ff */
[----:B------:R-:W-:-:S11]  /*04e0*/  UISETP.NE.U32.AND UP4, UPT, UR4, 0x1, UPT ;  /* 0x000000010400788c */ /* 0x000fd6000bf85070 */
.L_x_8:
[----:B------:R-:W3:Y:S01]  /*04f0*/  SHFL.IDX PT, R2, R46, RZ, 0x1f ;  /* 0x00001fff2e027589 */ /* 0x000ee200000e0000 */
[----:B------:R-:W-:-:S04]  /*0500*/  UISETP.NE.AND UP0, UPT, UR22, 0x2, UPT ;  /* 0x000000021600788c */ /* 0x000fc8000bf05270 */
[----:B------:R-:W-:Y:S01]  /*0510*/  USEL UR33, URZ, 0x1, UP0 ;  /* 0x00000001ff217887 */ /* 0x000fe20008000000 */
[----:B---3--:R-:W-:-:S13]  /*0520*/  ISETP.NE.AND P0, PT, R2, RZ, PT ;  /* 0x000000ff0200720c */ /* 0x008fda0003f05270 */
[----:B------:R-:W-:Y:S05]  /*0530*/  @P0 BRA `(.L_x_9) ;  /* 0x0000000400140947 */ /* 0x000fea0003800000 */
[----:B------:R-:W-:Y:S01]  /*0540*/  ELECT P0, URZ, PT ;  /* 0x0000000000ff782f */ /* 0x000fe20003800000 */
[----:B------:R-:W-:-:S12]  /*0550*/  BSSY.RECONVERGENT B0, `(.L_x_9) ;  /* 0x0000043000007945 */ /* 0x000fd80003800200 */
[----:B------:R-:W-:Y:S05]  /*0560*/  @!P0 BRA `(.L_x_10) ;  /* 0x0000000400048947 */ /* 0x000fea0003800000 */
[----:B------:R-:W3:Y:S01]  /*0570*/  S2UR UR4, SR_CgaCtaId ;  /* 0x00000000000479c3 */ /* 0x000ee20000008800 */
[----:B------:R-:W-:Y:S01]  /*0580*/  UMOV UR5, 0x400 ;  /* 0x0000040000057882 */ /* 0x000fe20000000000 */
[----:B------:R-:W-:Y:S01]  /*0590*/  UMOV UR8, 0x1 ;  /* 0x0000000100087882 */ /* 0x000fe20000000000 */
[----:B------:R-:W-:Y:S01]  /*05a0*/  UMOV UR6, 0x5 ;  /* 0x0000000500067882 */ /* 0x000fe20000000000 */
[----:B------:R-:W-:-:S04]  /*05b0*/  UIADD3 UR8, UPT, UPT, -UR8, 0x100000, URZ ;  /* 0x0010000008087890 */ /* 0x000fc8000fffe1ff */
[----:B------:R-:W-:Y:S02]  /*05c0*/  USHF.L.U32 UR9, UR8, 0xb, URZ ;  /* 0x0000000b08097899 */ /* 0x000fe400080006ff */
[----:B------:R-:W-:Y:S02]  /*05d0*/  USHF.L.U32 UR8, UR8, 0x1, URZ ;  /* 0x0000000108087899 */ /* 0x000fe400080006ff */
[----:B------:R-:W-:-:S04]  /*05e0*/  UIADD3 UR6, UPT, UPT, -UR6, 0x100000, URZ ;  /* 0x0010000006067890 */ /* 0x000fc8000fffe1ff */
[----:B------:R-:W-:Y:S02]  /*05f0*/  USHF.L.U32 UR7, UR6, 0xb, URZ ;  /* 0x0000000b06077899 */ /* 0x000fe400080006ff */
[----:B------:R-:W-:Y:S02]  /*0600*/  USHF.L.U32 UR6, UR6, 0x1, URZ ;  /* 0x0000000106067899 */ /* 0x000fe400080006ff */
[----:B---3--:R-:W-:Y:S01]  /*0610*/  ULEA UR4, UR4, UR5, 0x18 ;  /* 0x0000000504047291 */ /* 0x008fe2000f8ec0ff */
[----:B------:R-:W3:Y:S11]  /*0620*/  FENCE.VIEW.ASYNC.S ;  /* 0x00000000000073c6 */ /* 0x000ef60000000000 */
[----:B---3--:R3:W4:Y:S01]  /*0630*/  SYNCS.EXCH.64 URZ, [UR4], UR8 ;  /* 0x0000000804ff75b2 */ /* 0x0087220008000100 */
[----:B------:R3:W1:Y:S01]  /*0640*/  SYNCS.EXCH.64 URZ, [UR4+0xd0], UR6 ;  /* 0x0000d00604ff75b2 */ /* 0x0006620008000100 */
        /* <DEDUP_REMOVED lines=49> */
[----:B------:R3:W1:Y:S02]  /*0960*/  SYNCS.EXCH.64 URZ, [UR4+0x198], UR6 ;  /* 0x0001980604ff75b2 */ /* 0x0006640008000100 */
[----:B---34-:R-:W-:Y:S01]  /*0970*/  NOP ;  /* 0x0000000000007918 */ /* 0x018fe20000000000 */
.L_x_10:
[----:B------:R-:W-:Y:S05]  /*0980*/  BSYNC.RECONVERGENT B0 ;  /* 0x0000000000007941 */ /* 0x000fea0003800200 */
.L_x_9:
[----:B------:R-:W3:Y:S01]  /*0990*/  SHFL.IDX PT, R2, R46, RZ, 0x1f ;  /* 0x00001fff2e027589 */ /* 0x000ee200000e0000 */
[----:B------:R-:W-:Y:S01]  /*09a0*/  NOP ;  /* 0x0000000000007918 */ /* 0x000fe20000000000 */
[----:B---3--:R-:W-:-:S13]  /*09b0*/  ISETP.NE.AND P0, PT, R2, 0x1, PT ;  /* 0x000000010200780c */ /* 0x008fda0003f05270 */
[----:B------:R-:W-:Y:S05]  /*09c0*/  @P0 BRA `(.L_x_11) ;  /* 0x0000000000500947 */ /* 0x000fea0003800000 */
        /* <DEDUP_REMOVED lines=9> */
[----:B------:R-:W-:Y:S01]  /*0a60*/  USHF.L.U32 UR6, UR6, 0x1, URZ ;  /* 0x0000000106067899 */ /* 0x000fe200080006ff */
[----:B------:R-:W-:Y:S01]  /*0a70*/  ELECT P0, URZ, PT ;  /* 0x0000000000ff782f */ /* 0x000fe20003800000 */
[----:B---3--:R-:W-:Y:S01]  /*0a80*/  ULEA UR4, UR4, UR5, 0x18 ;  /* 0x0000000504047291 */ /* 0x008fe2000f8ec0ff */
[----:B------:R-:W3:Y:S11]  /*0a90*/  FENCE.VIEW.ASYNC.S ;  /* 0x00000000000073c6 */ /* 0x000ef60000000000 */
[----:B---3--:R3:W4:Y:S01]  /*0aa0*/  SYNCS.EXCH.64 URZ, [UR4+0x1a0], UR8 ;  /* 0x0001a00804ff75b2 */ /* 0x0087220008000100 */
[----:B------:R3:W1:Y:S01]  /*0ab0*/  SYNCS.EXCH.64 URZ, [UR4+0x1b8], UR6 ;  /* 0x0001b80604ff75b2 */ /* 0x0006620008000100 */
[----:B------:R3:W1:Y:S01]  /*0ac0*/  SYNCS.EXCH.64 URZ, [UR4+0x1a8], UR8 ;  /* 0x0001a80804ff75b2 */ /* 0x0006620008000100 */
[----:B------:R3:W1:Y:S01]  /*0ad0*/  SYNCS.EXCH.64 URZ, [UR4+0x1c0], UR6 ;  /* 0x0001c00604ff75b2 */ /* 0x0006620008000100 */
[----:B------:R3:W1:Y:S01]  /*0ae0*/  SYNCS.EXCH.64 URZ, [UR4+0x1b0], UR8 ;  /* 0x0001b00804ff75b2 */ /* 0x0006620008000100 */
[----:B------:R3:W1:Y:S01]  /*0af0*/  SYNCS.EXCH.64 URZ, [UR4+0x1c8], UR6 ;  /* 0x0001c80604ff75b2 */ /* 0x0006620008000100 */
[----:B------:R-:W-:Y:S01]  /*0b00*/  NOP ;  /* 0x0000000000007918 */ /* 0x000fe20000000000 */
.L_x_11:
[----:B------:R-:W2:Y:S01]  /*0b10*/  SHFL.IDX PT, R2, R46, RZ, 0x1f ;  /* 0x00001fff2e027589 */ /* 0x000ea200000e0000 */
[----:B------:R-:W-:Y:S01]  /*0b20*/  NOP ;  /* 0x0000000000007918 */ /* 0x000fe20000000000 */
[----:B--2---:R-:W-:-:S13]  /*0b30*/  ISETP.NE.AND P0, PT, R2, 0x3, PT ;  /* 0x000000030200780c */ /* 0x004fda0003f05270 */
[----:B------:R-:W-:Y:S05]  /*0b40*/  @P0 BRA `(.L_x_12) ;  /* 0x0000000000300947 */ /* 0x000fea0003800000 */
[----:B---3--:R-:W2:Y:S01]  /*0b50*/  S2UR UR6, SR_CgaCtaId ;  /* 0x00000000000679c3 */ /* 0x008ea20000008800 */
[----:B------:R-:W-:Y:S01]  /*0b60*/  UMOV UR4, 0x400 ;  /* 0x0000040000047882 */ /* 0x000fe20000000000 */
[----:B------:R-:W-:Y:S01]  /*0b70*/  UMOV UR5, 0x20 ;  /* 0x0000002000057882 */ /* 0x000fe20000000000 */
[----:B------:R-:W-:Y:S01]  /*0b80*/  ELECT P0, URZ, PT ;  /* 0x0000000000ff782f */ /* 0x000fe20003800000 */
[----:B--2---:R-:W-:Y:S02]  /*0b90*/  ULEA UR6, UR6, UR4, 0x18 ;  /* 0x0000000406067291 */ /* 0x004fe4000f8ec0ff */
[----:B------:R-:W-:-:S04]  /*0ba0*/  UIADD3 UR4, UPT, UPT, -UR5, 0x100000, URZ ;  /* 0x0010000005047890 */ /* 0x000fc8000fffe1ff */
[----:B------:R-:W-:Y:S02]  /*0bb0*/  USHF.L.U32 UR5, UR4, 0xb, URZ ;  /* 0x0000000b04057899 */ /* 0x000fe400080006ff */
[----:B------:R-:W-:Y:S01]  /*0bc0*/  USHF.L.U32 UR4, UR4, 0x1, URZ ;  /* 0x0000000104047899 */ /* 0x000fe200080006ff */
[----:B------:R-:W2:Y:S11]  /*0bd0*/  FENCE.VIEW.ASYNC.S ;  /* 0x00000000000073c6 */ /* 0x000eb60000000000 */
[----:B--2---:R2:W3:Y:S01]  /*0be0*/  SYNCS.EXCH.64 URZ, [UR6+0x1d0], UR4 ;  /* 0x0001d00406ff75b2 */ /* 0x0044e20008000100 */
[----:B------:R2:W1:Y:S01]  /*0bf0*/  SYNCS.EXCH.64 URZ, [UR6+0x1d8], UR4 ;  /* 0x0001d80406ff75b2 */ /* 0x0004620008000100 */
[----:B------:R-:W-:Y:S01]  /*0c00*/  NOP ;  /* 0x0000000000007918 */ /* 0x000fe20000000000 */
.L_x_12:
[----:B------:R-:W4:Y:S01]  /*0c10*/  SHFL.IDX PT, R2, R46, RZ, 0x1f ;  /* 0x00001fff2e027589 */ /* 0x000f2200000e0000 */
[----:B------:R-:W-:Y:S01]  /*0c20*/  NOP ;  /* 0x0000000000007918 */ /* 0x000fe20000000000 */
[----:B----4-:R-:W-:-:S13]  /*0c30*/  ISETP.NE.AND P0, PT, R2, 0x4, PT ;  /* 0x000000040200780c */ /* 0x010fda0003f05270 */
[----:B------:R-:W-:Y:S05]  /*0c40*/  @P0 BRA `(.L_x_13) ;  /* 0x00000000004c0947 */ /* 0x000fea0003800000 */
[----:B--23--:R-:W2:Y:S01]  /*0c50*/  S2UR UR6, SR_CgaCtaId ;  /* 0x00000000000679c3 */ /* 0x00cea20000008800 */
[----:B------:R-:W-:Y:S01]  /*0c60*/  UMOV UR4, 0x720 ;  /* 0x0000072000047882 */ /* 0x000fe20000000000 */
[----:B------:R-:W-:Y:S01]  /*0c70*/  UMOV UR5, 0x400 ;  /* 0x0000040000057882 */ /* 0x000fe20000000000 */
[----:B------:R-:W-:Y:S01]  /*0c80*/  USEL UR4, UR4, 0x620, UP4 ;  /* 0x0000062004047887 */ /* 0x000fe2000a000000 */
[----:B------:R-:W-:Y:S01]  /*0c90*/  UMOV UR8, 0x1 ;  /* 0x0000000100087882 */ /* 0x000fe20000000000 */
[----:B------:R-:W-:Y:S01]  /*0ca0*/  ELECT P0, URZ, PT ;  /* 0x0000000000ff782f */ /* 0x000fe20003800000 */
[----:B------:R-:W-:-:S04]  /*0cb0*/  UIADD3 UR8, UPT, UPT, -UR8, 0x100000, URZ ;  /* 0x0010000008087890 */ /* 0x000fc8000fffe1ff */
[----:B------:R-:W-:Y:S02]  /*0cc0*/  USHF.L.U32 UR9, UR8, 0xb, URZ ;  /* 0x0000000b08097899 */ /* 0x000fe400080006ff */
[----:B------:R-:W-:Y:S02]  /*0cd0*/  USHF.L.U32 UR8, UR8, 0x1, URZ ;  /* 0x0000000108087899 */ /* 0x000fe400080006ff */
[----:B--2---:R-:W-:Y:S02]  /*0ce0*/  ULEA UR6, UR6, UR5, 0x18 ;  /* 0x0000000506067291 */ /* 0x004fe4000f8ec0ff */
[----:B------:R-:W-:-:S04]  /*0cf0*/  UIADD3 UR4, UPT, UPT, -UR4, 0x100000, URZ ;  /* 0x0010000004047890 */ /* 0x000fc8000fffe1ff */
[----:B------:R-:W-:Y:S02]  /*0d00*/  USHF.L.U32 UR5, UR4, 0xb, URZ ;  /* 0x0000000b04057899 */ /* 0x000fe400080006ff */
[----:B------:R-:W-:Y:S01]  /*0d10*/  USHF.L.U32 UR4, UR4, 0x1, URZ ;  /* 0x0000000104047899 */ /* 0x000fe200080006ff */
[----:B------:R-:W2:Y:S03]  /*0d20*/  FENCE.VIEW.ASYNC.S ;  /* 0x00000000000073c6 */ /* 0x000ea60000000000 */
[----:B--2---:R4:W2:Y:S08]  /*0d30*/  SYNCS.EXCH.64 URZ, [UR6+0x1e0], UR8 ;  /* 0x0001e00806ff75b2 */ /* 0x0048b00008000100 */
[----:B------:R4:W3:Y:S01]  /*0d40*/  SYNCS.EXCH.64 URZ, [UR6+0x1f0], UR4 ;  /* 0x0001f00406ff75b2 */ /* 0x0008e20008000100 */
[----:B------:R4:W1:Y:S01]  /*0d50*/  SYNCS.EXCH.64 URZ, [UR6+0x1e8], UR8 ;  /* 0x0001e80806ff75b2 */ /* 0x0008620008000100 */
[----:B------:R4:W1:Y:S02]  /*0d60*/  SYNCS.EXCH.64 URZ, [UR6+0x1f8], UR4 ;  /* 0x0001f80406ff75b2 */ /* 0x0008640008000100 */
[----:B----4-:R-:W-:Y:S01]  /*0d70*/  NOP ;  /* 0x0000000000007918 */ /* 0x010fe20000000000 */
.L_x_13:
[----:B------:R-:W4:Y:S01]  /*0d80*/  SHFL.IDX PT, R2, R46, RZ, 0x1f ;  /* 0x00001fff2e027589 */ /* 0x000f2200000e0000 */
[----:B------:R-:W-:Y:S01]  /*0d90*/  NOP ;  /* 0x0000000000007918 */ /* 0x000fe20000000000 */
[----:B----4-:R-:W-:-:S13]  /*0da0*/  ISETP.NE.AND P0, PT, R2, 0x5, PT ;  /* 0x000000050200780c */ /* 0x010fda0003f05270 */
[----:B------:R-:W-:Y:S05]  /*0db0*/  @P0 BRA `(.L_x_14) ;  /* 0x0000000000580947 */ /* 0x000fea0003800000 */
[----:B--23--:R-:W2:Y:S01]  /*0dc0*/  S2UR UR4, SR_CgaCtaId ;  /* 0x00000000000479c3 */ /* 0x00cea20000008800 */
        /* <DEDUP_REMOVED lines=10> */
[----:B--2---:R-:W-:Y:S01]  /*0e70*/  ULEA UR4, UR4, UR5, 0x18 ;  /* 0x0000000504047291 */ /* 0x004fe2000f8ec0ff */
[----:B------:R-:W2:Y:S11]  /*0e80*/  FENCE.VIEW.ASYNC.S ;  /* 0x00000000000073c6 */ /* 0x000eb60000000000 */
[----:B--2---:R4:W2:Y:S01]  /*0e90*/  SYNCS.EXCH.64 URZ, [UR4+0x200], UR8 ;  /* 0x0002000804ff75b2 */ /* 0x0048a20008000100 */
[----:B------:R4:W3:Y:S01]  /*0ea0*/  SYNCS.EXCH.64 URZ, [UR4+0x220], UR6 ;  /* 0x0002200604ff75b2 */ /* 0x0008e20008000100 */
[----:B------:R4:W1:Y:S01]  /*0eb0*/  SYNCS.EXCH.64 URZ, [UR4+0x208], UR8 ;  /* 0x0002080804ff75b2 */ /* 0x0008620008000100 */
[----:B------:R4:W1:Y:S01]  /*0ec0*/  SYNCS.EXCH.64 URZ, [UR4+0x228], UR6 ;  /* 0x0002280604ff75b2 */ /* 0x0008620008000100 */
[----:B------:R4:W1:Y:S01]  /*0ed0*/  SYNCS.EXCH.64 URZ, [UR4+0x210], UR8 ;  /* 0x0002100804ff75b2 */ /* 0x0008620008000100 */
[----:B------:R4:W1:Y:S01]  /*0ee0*/  SYNCS.EXCH.64 URZ, [UR4+0x230], UR6 ;  /* 0x0002300604ff75b2 */ /* 0x0008620008000100 */
[----:B------:R4:W1:Y:S01]  /*0ef0*/  SYNCS.EXCH.64 URZ, [UR4+0x218], UR8 ;  /* 0x0002180804ff75b2 */ /* 0x0008620008000100 */
[----:B------:R4:W1:Y:S02]  /*0f00*/  SYNCS.EXCH.64 URZ, [UR4+0x238], UR6 ;  /* 0x0002380604ff75b2 */ /* 0x0008640008000100 */
[----:B----4-:R-:W-:Y:S01]  /*0f10*/  NOP ;  /* 0x0000000000007918 */ /* 0x010fe20000000000 */
.L_x_14:
[----:B------:R-:W4:Y:S01]  /*0f20*/  SHFL.IDX PT, R2, R46, RZ, 0x1f ;  /* 0x00001fff2e027589 */ /* 0x000f2200000e0000 */
[----:B------:R-:W1:Y:S01]  /*0f30*/  S2UR UR54, SR_CgaCtaId ;  /* 0x00000000003679c3 */ /* 0x000e620000008800 */
[----:B------:R-:W-:Y:S01]  /*0f40*/  NOP ;  /* 0x0000000000007918 */ /* 0x000fe20000000000 */
[----:B----4-:R-:W-:-:S13]  /*0f50*/  ISETP.NE.AND P0, PT, R2, 0x3, PT ;  /* 0x000000030200780c */ /* 0x010fda0003f05270 */
[----:B-1----:R-:W-:Y:S05]  /*0f60*/  @P0 BRA `(.L_x_15) ;  /* 0x0000000000340947 */ /* 0x002fea0003800000 */
[----:B--23--:R-:W-:Y:S01]  /*0f70*/  UMOV UR4, 0x400 ;  /* 0x0000040000047882 */ /* 0x00cfe20000000000 */
[----:B------:R-:W-:Y:S01]  /*0f80*/  UMOV UR6, 0x20 ;  /* 0x0000002000067882 */ /* 0x000fe20000000000 */
[----:B------:R-:W-:Y:S02]  /*0f90*/  ULEA UR4, UR54, UR4, 0x18 ;  /* 0x0000000436047291 */ /* 0x000fe4000f8ec0ff */
[----:B------:R-:W-:-:S04]  /*0fa0*/  UIADD3 UR6, UPT, UPT, -UR6, 0x100000, URZ ;  /* 0x0010000006067890 */ /* 0x000fc8000fffe1ff */
[----:B------:R-:W-:Y:S02]  /*0fb0*/  USHF.L.U32 UR7, UR6, 0xb, URZ ;  /* 0x0000000b06077899 */ /* 0x000fe400080006ff */
[----:B------:R-:W-:Y:S01]  /*0fc0*/  USHF.L.U32 UR6, UR6, 0x1, URZ ;  /* 0x0000000106067899 */ /* 0x000fe200080006ff */
[----:B------:R-:W-:Y:S01]  /*0fd0*/  ELECT P0, URZ, PT ;  /* 0x0000000000ff782f */ /* 0x000fe20003800000 */
[----:B------:R-:W1:Y:S10]  /*0fe0*/  FENCE.VIEW.ASYNC.S ;  /* 0x00000000000073c6 */ /* 0x000e740000000000 */
[----:B-1----:R1:W4:Y:S01]  /*0ff0*/  SYNCS.EXCH.64 URZ, [UR4+0x240], UR6 ;  /* 0x0002400604ff75b2 */ /* 0x0023220008000100 */
[----:B------:R1:W2:Y:S01]  /*1000*/  SYNCS.EXCH.64 URZ, [UR4+0x250], UR6 ;  /* 0x0002500604ff75b2 */ /* 0x0002a20008000100 */
[----:B------:R1:W3:Y:S01]  /*1010*/  SYNCS.EXCH.64 URZ, [UR4+0x248], UR6 ;  /* 0x0002480604ff75b2 */ /* 0x0002e20008000100 */
[----:B------:R1:W1:Y:S01]  /*1020*/  SYNCS.EXCH.64 URZ, [UR4+0x258], UR6 ;  /* 0x0002580604ff75b2 */ /* 0x0002620008000100 */
[----:B------:R-:W-:Y:S01]  /*1030*/  NOP ;  /* 0x0000000000007918 */ /* 0x000fe20000000000 */
.L_x_15:
[----:B-123--:R-:W1:Y:S01]  /*1040*/  LDCU UR4, c[0x0][0x36c] ;  /* 0x00006d80ff0477ac */ /* 0x00ee620008000800 */
[----:B------:R-:W-:Y:S01]  /*1050*/  ISETP.NE.OR P3, PT, R0, 0x2, !P3 ;  /* 0x000000020000780c */ /* 0x000fe20005f65670 */
[----:B------:R-:W-:Y:S01]  /*1060*/  NOP ;  /* 0x0000000000007918 */ /* 0x000fe20000000000 */
[----:B------:R-:W-:Y:S01]  /*1070*/  LOP3.LUT R0, R55, 0x1f, RZ, 0xc0, !PT ;  /* 0x0000001f37007812 */ /* 0x000fe200078ec0ff */
[----:B------:R-:W-:Y:S02]  /*1080*/  UISETP.NE.AND UP5, UPT, UR22, URZ, UPT ;  /* 0x000000ff1600728c */ /* 0x000fe4000bfa5270 */
[----:B-1----:R-:W-:-:S09]  /*1090*/  UISETP.EQ.U32.AND UP6, UPT, UR4, 0x1, UPT ;  /* 0x000000010400788c */ /* 0x002fd2000bfc2070 */
[----:B------:R-:W-:Y:S05]  /*10a0*/  BRA.U !UP6, `(.L_x_16) ;  /* 0x000000010e087547 */ /* 0x000fea000b800000 */
[----:B----4-:R-:W-:Y:S01]  /*10b0*/  UCGABAR_ARV ;  /* 0x00000000000079c7 */ /* 0x010fe20008000000 */
[----:B------:R-:W-:Y:S05]  /*10c0*/  BRA `(.L_x_17) ;  /* 0x0000000000047947 */ /* 0x000fea0003800000 */
.L_x_16:
[----:B----4-:R-:W-:Y:S01]  /*10d0*/  NOP ;  /* 0x0000000000007918 */ /* 0x010fe20000000000 */
.L_x_17:
[----:B------:R-:W1:Y:S01]  /*10e0*/  S2UR UR29, SR_CTAID.X ;  /* 0x00000000001d79c3 */ /* 0x000e620000002500 */
[----:B------:R-:W-:-:S05]  /*10f0*/  CS2R.32 R48, SR_CgaSize ;  /* 0x0000000000307805 */ /* 0x000fca0000008a00 */
[----:B------:R-:W-:-:S05]  /*1100*/  IMAD R48, R48, -0xa0, RZ ;  /* 0xffffff6030307824 */ /* 0x000fca00078e02ff */
[----:B------:R-:W-:-:S14]  /*1110*/  R2UR UR5, R48 ;  /* 0x00000000300572ca */ /* 0x000fdc00000e0000 */
[----:B------:R-:W2:Y:S01]  /*1120*/  LDCU UR5, c[0x0][UR5+0x2b0] ;  /* 0x00005600050577ac */ /* 0x000ea20008000800 */
[----:B------:R-:W-:-:S05]  /*1130*/  CS2R.32 R48, SR_CgaSize ;  /* 0x0000000000307805 */ /* 0x000fca0000008a00 */
[----:B------:R-:W-:-:S05]  /*1140*/  IMAD R48, R48, -0xa0, RZ ;  /* 0xffffff6030307824 */ /* 0x000fca00078e02ff */
[----:B------:R-:W-:-:S14]  /*1150*/  R2UR UR4, R48 ;  /* 0x00000000300472ca */ /* 0x000fdc00000e0000 */
[----:B------:R-:W3:Y:S01]  /*1160*/  LDCU UR4, c[0x0][UR4+0x2b4] ;  /* 0x00005680040477ac */ /* 0x000ee20008000800 */
[----:B------:R-:W4:Y:S01]  /*1170*/  S2UR UR32, SR_CTAID.Y ;  /* 0x00000000002079c3 */ /* 0x000f220000002600 */
[----:B------:R-:W-:-:S05]  /*1180*/  CS2R.32 R48, SR_CgaSize ;  /* 0x0000000000307805 */ /* 0x000fca0000008a00 */
[----:B------:R-:W-:-:S05]  /*1190*/  IMAD R48, R48, -0xa0, RZ ;  /* 0xffffff6030307824 */ /* 0x000fca00078e02ff */
[----:B------:R-:W-:-:S14]  /*11a0*/  R2UR UR7, R48 ;  /* 0x00000000300772ca */ /* 0x000fdc00000e0000 */
[----:B------:R-:W3:Y:S01]  /*11b0*/  LDCU UR7, c[0x0][UR7+0x2a0] ;  /* 0x00005400070777ac */ /* 0x000ee20008000800 */
[----:B------:R-:W-:-:S05]  /*11c0*/  CS2R.32 R48, SR_CgaSize ;  /* 0x0000000000307805 */ /* 0x000fca0000008a00 */
[----:B------:R-:W-:-:S05]  /*11d0*/  IMAD R48, R48, -0xa0, RZ ;  /* 0xffffff6030307824 */ /* 0x000fca00078e02ff */
[----:B------:R-:W-:-:S14]  /*11e0*/  R2UR UR8, R48 ;  /* 0x00000000300872ca */ /* 0x000fdc00000e0000 */
[----:B------:R-:W3:Y:S01]  /*11f0*/  LDCU UR8, c[0x0][UR8+0x2a4] ;  /* 0x00005480080877ac */ /* 0x000ee20008000800 */
[----:B------:R-:W-:Y:S02]  /*1200*/  ULOP3.LUT UR46, UR54, 0x3, URZ, 0xc0, !UPT ;  /* 0x00000003362e7892 */ /* 0x000fe4000f8ec0ff */
[----:B------:R-:W-:Y:S02]  /*1210*/  USHF.R.U32.HI UR34, URZ, 0x2, UR54 ;  /* 0x00000002ff227899 */ /* 0x000fe40008011636 */
[----:B------:R-:W-:Y:S02]  /*1220*/  UISETP.GT.U32.AND UP1, UPT, UR46, 0xffff, UPT ;  /* 0x0000ffff2e00788c */ /* 0x000fe4000bf24070 */
[----:B------:R-:W-:Y:S01]  /*1230*/  USHF.L.U32 UR28, UR54, 0x8, URZ ;  /* 0x00000008361c7899 */ /* 0x000fe200080006ff */
[----:B-1----:R-:W-:Y:S01]  /*1240*/  I2FP.F32.U32 R3, UR29 ;  /* 0x0000001d00037c45 */ /* 0x002fe20008201000 */
[----:B------:R-:W1:Y:S04]  /*1250*/  LDCU UR23, c[0x0][0xb24] ;  /* 0x00016480ff1777ac */ /* 0x000e680008000800 */
[----:B--2---:R-:W-:Y:S01]  /*1260*/  FMUL R3, R3, UR5 ;  /* 0x0000000503037c20 */ /* 0x004fe20008400000 */
[----:B------:R-:W2:Y:S01]  /*1270*/  LDCU UR40, c[0x0][0xb24] ;  /* 0x00016480ff2877ac */ /* 0x000ea20008000800 */
[----:B----4-:R-:W-:Y:S01]  /*1280*/  I2FP.F32.U32 R2, UR32 ;  /* 0x0000002000027c45 */ /* 0x010fe20008201000 */
[----:B------:R-:W4:Y:S03]  /*1290*/  LDCU UR30, c[0x0][0xb30] ;  /* 0x00016600ff1e77ac */ /* 0x000f260008000800 */
[----:B------:R-:W1:Y:S01]  /*12a0*/  F2I.U32.TRUNC.NTZ R3, R3 ;  /* 0x0000000300037305 */ /* 0x000e62000020f000 */
[----:B---3--:R-:W-:Y:S01]  /*12b0*/  FMUL R2, R2, UR4 ;  /* 0x0000000402027c20 */ /* 0x008fe20008400000 */
[----:B------:R-:W-:-:S02]  /*12c0*/  ULOP3.LUT UR4, UR54, 0x4, URZ, 0xc0, !UPT ;  /* 0x0000000436047892 */ /* 0x000fc4000f8ec0ff */
[----:B------:R-:W-:Y:S02]  /*12d0*/  USHF.L.U32 UR27, UR54, 0x9, URZ ;  /* 0x00000009361b7899 */ /* 0x000fe400080006ff */
[----:B------:R-:W-:Y:S02]  /*12e0*/  UISETP.GT.U32.AND UP0, UPT, UR4, 0xffff, UPT ;  /* 0x0000ffff0400788c */ /* 0x000fe4000bf04070 */
[----:B------:R-:W3:Y:S01]  /*12f0*/  F2I.U32.TRUNC.NTZ R2, R2 ;  /* 0x0000000200027305 */ /* 0x000ee2000020f000 */
[----:B------:R-:W-:Y:S01]  /*1300*/  UMOV UR35, 0x11 ;  /* 0x0000001100237882 */ /* 0x000fe20000000000 */
[----:B------:R-:W-:Y:S02]  /*1310*/  USEL UR24, UR46, 0xffff, !UP1 ;  /* 0x0000ffff2e187887 */ /* 0x000fe4000c800000 */
[----:B------:R-:W-:Y:S01]  /*1320*/  USEL UR25, UR4, 0xffff, !UP0 ;  /* 0x0000ffff04197887 */ /* 0x000fe2000c000000 */
[----:B-1----:R-:W-:Y:S02]  /*1330*/  R2UR UR5, R3 ;  /* 0x00000000030572ca */ /* 0x002fe400000e0000 */
[----:B---3--:R-:W-:-:S02]  /*1340*/  R2UR UR6, R2 ;  /* 0x00000000020672ca */ /* 0x008fc400000e0000 */
[----:B------:R-:W-:-:S09]  /*1350*/  PRMT R2, RZ, 0x7610, R2 ;  /* 0x00007610ff027816 */ /* 0x000fd20000000002 */
[----:B------:R-:W-:-:S04]  /*1360*/  UIADD3 UR5, UPT, UPT, -UR5, URZ, URZ ;  /* 0x000000ff05057290 */ /* 0x000fc8000fffe1ff */
[----:B------:R-:W-:Y:S02]  /*1370*/  UIMAD UR5, UR7, UR5, UR29 ;  /* 0x00000005070572a4 */ /* 0x000fe4000f8e021d */
[----:B------:R-:W-:-:S04]  /*1380*/  UIADD3 UR4, UPT, UPT, -UR6, URZ, URZ ;  /* 0x000000ff06047290 */ /* 0x000fc8000fffe1ff */
[----:B------:R-:W-:Y:S01]  /*1390*/  IMAD.U32 R48, RZ, RZ, UR5 ;  /* 0x00000005ff307e24 */ /* 0x000fe2000f8e00ff */
[----:B------:R-:W-:-:S06]  /*13a0*/  UIMAD UR4, UR8, UR4, UR32 ;  /* 0x00000004080472a4 */ /* 0x000fcc000f8e0220 */
[----:B------:R-:W-:Y:S01]  /*13b0*/  IMAD.U32 R47, RZ, RZ, UR4 ;  /* 0x00000004ff2f7e24 */ /* 0x000fe2000f8e00ff */
[----:B--2-4-:R-:W-:Y:S06]  /*13c0*/  BRA.U UP5, `(.L_x_18) ;  /* 0x0000000105747547 */ /* 0x014fec000b800000 */
[----:B------:R-:W-:Y:S02]  /*13d0*/  R2UR UR4, R47 ;  /* 0x000000002f0472ca */ /* 0x000fe400000e0000 */
[----:B------:R-:W-:-:S11]  /*13e0*/  R2UR UR8, R48 ;  /* 0x00000000300872ca */ /* 0x000fd600000e0000 */
[----:B------:R-:W-:Y:S02]  /*13f0*/  UISETP.NE.AND UP2, UPT, UR4, URZ, UPT ;  /* 0x000000ff0400728c */ /* 0x000fe4000bf45270 */
[----:B------:R-:W-:Y:S02]  /*1400*/  UISETP.NE.AND UP3, UPT, UR4, 0x1, UPT ;  /* 0x000000010400788c */ /* 0x000fe4000bf65270 */
[----:B------:R-:W-:Y:S02]  /*1410*/  UISETP.NE.AND UP0, UPT, UR8, URZ, UP2 ;  /* 0x000000ff0800728c */ /* 0x000fe40009705270 */
[----:B------:R-:W-:Y:S02]  /*1420*/  USEL UR4, URZ, 0x10, UP3 ;  /* 0x00000010ff047887 */ /* 0x000fe40009800000 */
[----:B------:R-:W-:Y:S02]  /*1430*/  USEL UR11, URZ, 0x1, UP0 ;  /* 0x00000001ff0b7887 */ /* 0x000fe40008000000 */
[----:B------:R-:W-:-:S02]  /*1440*/  UISETP.NE.AND UP0, UPT, UR8, URZ, UPT ;  /* 0x000000ff0800728c */ /* 0x000fc4000bf05270 */
[----:B------:R-:W-:Y:S02]  /*1450*/  USEL UR5, URZ, 0x2, UP2 ;  /* 0x00000002ff057887 */ /* 0x000fe40009000000 */
[----:B------:R-:W-:Y:S02]  /*1460*/  USEL UR9, UR4, 0x10, UP0 ;  /* 0x0000001004097887 */ /* 0x000fe40008000000 */
[----:B------:R-:W-:Y:S02]  /*1470*/  UISETP.NE.AND UP0, UPT, UR8, 0x1, UPT ;  /* 0x000000010800788c */ /* 0x000fe4000bf05270 */
[----:B------:R-:W-:Y:S02]  /*1480*/  USEL UR4, URZ, 0x20, UP3 ;  /* 0x00000020ff047887 */ /* 0x000fe40009800000 */
[----:B------:R-:W-:Y:S02]  /*1490*/  UISETP.NE.AND UP1, UPT, UR8, 0x2, UPT ;  /* 0x000000020800788c */ /* 0x000fe4000bf25270 */
[----:B------:R-:W-:-:S02]  /*14a0*/  USEL UR6, URZ, 0x4, UP2 ;  /* 0x00000004ff067887 */ /* 0x000fc40009000000 */
[----:B------:R-:W-:Y:S02]  /*14b0*/  USEL UR7, UR5, 0x2, UP0 ;  /* 0x0000000205077887 */ /* 0x000fe40008000000 */
[----:B------:R-:W-:Y:S02]  /*14c0*/  USEL UR10, UR4, 0x20, UP0 ;  /* 0x00000020040a7887 */ /* 0x000fe40008000000 */
[----:B------:R-:W-:Y:S02]  /*14d0*/  UISETP.NE.AND UP0, UPT, UR8, 0x3, UPT ;  /* 0x000000030800788c */ /* 0x000fe4000bf05270 */
[----:B------:R-:W-:Y:S02]  /*14e0*/  USEL UR5, URZ, 0x40, UP3 ;  /* 0x00000040ff057887 */ /* 0x000fe40009800000 */
[----:B------:R-:W-:Y:S02]  /*14f0*/  USEL UR8, UR6, 0x4, UP1 ;  /* 0x0000000406087887 */ /* 0x000fe40008800000 */
[----:B------:R-:W-:-:S02]  /*1500*/  USEL UR4, URZ, 0x8, UP2 ;  /* 0x00000008ff047887 */ /* 0x000fc40009000000 */
[----:B------:R-:W-:Y:S02]  /*1510*/  UIADD3 UR6, UPT, UPT, UR7, UR9, UR11 ;  /* 0x0000000907067290 */ /* 0x000fe4000fffe00b */
[----:B------:R-:W-:Y:S02]  /*1520*/  USEL UR7, UR5, 0x40, UP1 ;  /* 0x0000004005077887 */ /* 0x000fe40008800000 */
[----:B------:R-:W-:Y:S02]  /*1530*/  USEL UR12, URZ, 0x80, UP3 ;  /* 0x00000080ff0c7887 */ /* 0x000fe40009800000 */
[----:B------:R-:W-:Y:S02]  /*1540*/  USEL UR4, UR4, 0x8, UP0 ;  /* 0x0000000804047887 */ /* 0x000fe40008000000 */
[----:B------:R-:W-:Y:S02]  /*1550*/  UIADD3 UR5, UPT, UPT, UR8, UR10, UR6 ;  /* 0x0000000a08057290 */ /* 0x000fe4000fffe006 */
[----:B------:R-:W-:-:S02]  /*1560*/  USEL UR6, UR12, 0x80, UP0 ;  /* 0x000000800c067887 */ /* 0x000fc40008000000 */
[----:B------:R-:W-:-:S04]  /*1570*/  UIADD3 UR4, UPT, UPT, UR4, UR7, UR5 ;  /* 0x0000000704047290 */ /* 0x000fc8000fffe005 */
[----:B------:R-:W-:-:S06]  /*1580*/  UIADD3 UR4, UPT, UPT, UR4, UR6, URZ ;  /* 0x0000000604047290 */ /* 0x000fcc000fffe0ff */
[----:B------:R-:W-:-:S07]  /*1590*/  IMAD.U32 R2, RZ, RZ, UR4 ;  /* 0x00000004ff027e24 */ /* 0x000fce000f8e00ff */
.L_x_18:
[----:B------:R-:W1:Y:S01]  /*15a0*/  S2UR UR36, SR_CTAID.Z ;  /* 0x00000000002479c3 */ /* 0x000e620000002700 */
[----:B------:R-:W-:Y:S01]  /*15b0*/  UISETP.GE.AND UP0, UPT, UR23, 0x1, UPT ;  /* 0x000000011700788c */ /* 0x000fe2000bf06270 */
[----:B------:R-:W-:-:S08]  /*15c0*/  UMOV UR31, 0xf ;  /* 0x0000000f001f7882 */ /* 0x000fd00000000000 */
[----:B------:R-:W-:Y:S05]  /*15d0*/  BRA.U !UP0, `(.L_x_19) ;  /* 0x0000000108d47547 */ /* 0x000fea000b800000 */
[----:B------:R-:W2:Y:S01]  /*15e0*/  LDCU.128 UR12, c[0x0][0xb10] ;  /* 0x00016200ff0c77ac */ /* 0x000ea20008000c00 */
[----:B------:R-:W3:Y:S01]  /*15f0*/  LDCU UR6, c[0x0][0x370] ;  /* 0x00006e00ff0677ac */ /* 0x000ee20008000800 */
[----:B------:R-:W4:Y:S01]  /*1600*/  LDCU UR5, c[0x0][0x374] ;  /* 0x00006e80ff0577ac */ /* 0x000f220008000800 */
[----:B------:R-:W1:Y:S01]  /*1610*/  LDCU UR26, c[0x0][0xb0c] ;  /* 0x00016180ff1a77ac */ /* 0x000e620008000800 */
[----:B------:R-:W1:Y:S01]  /*1620*/  LDCU UR4, c[0x0][0xb20] ;  /* 0x00016400ff0477ac */ /* 0x000e620008000800 */
[----:B------:R-:W1:Y:S01]  /*1630*/  LDCU.64 UR8, c[0x0][0xb28] ;  /* 0x00016500ff0877ac */ /* 0x000e620008000a00 */
[----:B--2---:R-:W-:Y:S02]  /*1640*/  UISETP.NE.AND UP0, UPT, UR14, 0x1, UPT ;  /* 0x000000010e00788c */ /* 0x004fe4000bf05270 */
[----:B----4-:R-:W-:Y:S02]  /*1650*/  UIMAD.WIDE.U32 UR10, UR5, UR15, URZ ;  /* 0x0000000f050a72a5 */ /* 0x010fe4000f8e00ff */
[----:B---3--:R-:W-:-:S02]  /*1660*/  UIMAD.WIDE.U32 UR18, UR6, UR12, URZ ;  /* 0x0000000c061272a5 */ /* 0x008fc4000f8e00ff */
[----:B-1----:R-:W-:Y:S02]  /*1670*/  UISETP.NE.AND UP1, UPT, UR26, 0x1, UPT ;  /* 0x000000011a00788c */ /* 0x002fe4000bf25270 */
[----:B------:R-:W-:Y:S01]  /*1680*/  UISETP.NE.AND UP2, UPT, UR23, 0x1, UPT ;  /* 0x000000011700788c */ /* 0x000fe2000bf45270 */
[----:B------:R-:W-:Y:S02]  /*1690*/  UMOV UR10, UR11 ;  /* 0x0000000b000a7c82 */ /* 0x000fe40008000000 */
[----:B------:R-:W-:Y:S01]  /*16a0*/  UMOV UR18, UR19 ;  /* 0x0000001300127c82 */ /* 0x000fe20008000000 */
[----:B------:R-:W-:Y:S02]  /*16b0*/  @UP0 USHF.R.U32.HI UR5, URZ, UR4, UR10 ;  /* 0x00000004ff050299 */ /* 0x000fe4000801160a */
[----:B------:R-:W-:Y:S02]  /*16c0*/  UIMAD.WIDE.U32 UR20, UR32, UR15, URZ ;  /* 0x0000000f201472a5 */ /* 0x000fe4000f8e00ff */
[----:B------:R-:W-:-:S02]  /*16d0*/  UIMAD.WIDE.U32 UR10, UR5, UR8, URZ ;  /* 0x00000008050a72a5 */ /* 0x000fc4000f8e00ff */
[----:B------:R-:W-:Y:S02]  /*16e0*/  @UP1 USHF.R.U32.HI UR6, URZ, UR13, UR18 ;  /* 0x0000000dff061299 */ /* 0x000fe40008011612 */
[----:B------:R-:W-:Y:S02]  /*16f0*/  UIMAD.WIDE.U32 UR16, UR29, UR12, URZ ;  /* 0x0000000c1d1072a5 */ /* 0x000fe4000f8e00ff */
[----:B------:R-:W-:Y:S01]  /*1700*/  UIMAD.WIDE.U32 UR18, UR6, UR8, URZ ;  /* 0x00000008061272a5 */ /* 0x000fe2000f8e00ff */
[----:B------:R-:W-:Y:S01]  /*1710*/  UMOV UR20, UR21 ;  /* 0x0000001500147c82 */ /* 0x000fe20008000000 */
[----:B------:R-:W-:Y:S01]  /*1720*/  UMOV UR10, UR11 ;  /* 0x0000000b000a7c82 */ /* 0x000fe20008000000 */
[----:B------:R-:W-:Y:S02]  /*1730*/  USHF.R.U32.HI UR20, URZ, UR4, UR20 ;  /* 0x00000004ff147299 */ /* 0x000fe40008011614 */
[----:B------:R-:W-:Y:S02]  /*1740*/  @UP2 USHF.R.U32.HI UR5, URZ, UR9, UR10 ;  /* 0x00000009ff052299 */ /* 0x000fe4000801160a */
[----:B------:R-:W-:Y:S01]  /*1750*/  UMOV UR7, UR19 ;  /* 0x0000001300077c82 */ /* 0x000fe20008000000 */
[----:B------:R-:W-:Y:S01]  /*1760*/  UMOV UR16, UR17 ;  /* 0x0000001100107c82 */ /* 0x000fe20008000000 */
[----:B------:R-:W-:-:S02]  /*1770*/  @UP2 USHF.R.U32.HI UR6, URZ, UR9, UR7 ;  /* 0x00000009ff062299 */ /* 0x000fc40008011607 */
[----:B------:R-:W-:Y:S02]  /*1780*/  USHF.R.U32.HI UR13, URZ, UR13, UR16 ;  /* 0x0000000dff0d7299 */ /* 0x000fe40008011610 */
[----:B------:R-:W-:Y:S02]  /*1790*/  USEL UR4, UR32, UR20, !UP0 ;  /* 0x0000001420047287 */ /* 0x000fe4000c000000 */
[----:B------:R-:W-:Y:S02]  /*17a0*/  UIMAD UR7, UR5, UR23, URZ ;  /* 0x00000017050772a4 */ /* 0x000fe4000f8e02ff */
[----:B------:R-:W-:Y:S02]  /*17b0*/  USEL UR5, UR29, UR13, !UP1 ;  /* 0x0000000d1d057287 */ /* 0x000fe4000c800000 */
[----:B------:R-:W-:Y:S02]  /*17c0*/  UIMAD UR12, UR6, UR23, URZ ;  /* 0x00000017060c72a4 */ /* 0x000fe4000f8e02ff */
[----:B------:R-:W-:-:S02]  /*17d0*/  UISETP.GE.AND UP0, UPT, UR4, UR7, UPT ;  /* 0x000000070400728c */ /* 0x000fc4000bf06270 */
[----:B------:R-:W-:Y:S02]  /*17e0*/  UIMAD.WIDE.U32 UR10, UR4, UR8, URZ ;  /* 0x00000008040a72a5 */ /* 0x000fe4000f8e00ff */
[----:B------:R-:W-:Y:S02]  /*17f0*/  UISETP.GE.OR UP0, UPT, UR5, UR12, UP0 ;  /* 0x0000000c0500728c */ /* 0x000fe40008706670 */
[----:B------:R-:W-:Y:S02]  /*1800*/  UIMAD.WIDE.U32 UR12, UR5, UR8, URZ ;  /* 0x00000008050c72a5 */ /* 0x000fe4000f8e00ff */
[----:B------:R-:W-:Y:S01]  /*1810*/  UIADD3 UR10, UPT, UPT, -UR4, URZ, URZ ;  /* 0x000000ff040a7290 */ /* 0x000fe2000fffe1ff */
[----:B------:R-:W-:Y:S01]  /*1820*/  UMOV UR8, UR11 ;  /* 0x0000000b00087c82 */ /* 0x000fe20008000000 */
[----:B------:R-:W-:Y:S02]  /*1830*/  UIADD3 UR11, UPT, UPT, -UR5, URZ, URZ ;  /* 0x000000ff050b7290 */ /* 0x000fe4000fffe1ff */
[----:B------:R-:W-:-:S03]  /*1840*/  USHF.R.U32.HI UR8, URZ, UR9, UR8 ;  /* 0x00000009ff087299 */ /* 0x000fc60008011608 */
[----:B------:R-:W-:Y:S01]  /*1850*/  @!UP0 UMOV UR7, UR13 ;  /* 0x0000000d00078c82 */ /* 0x000fe20008000000 */
[----:B------:R-:W-:Y:S02]  /*1860*/  UIMAD UR32, UR14, UR10, UR32 ;  /* 0x0000000a0e2072a4 */ /* 0x000fe4000f8e0220 */
[----:B------:R-:W-:Y:S02]  /*1870*/  USEL UR8, UR4, UR8, !UP2 ;  /* 0x0000000804087287 */ /* 0x000fe4000d000000 */
[----:B------:R-:W-:Y:S02]  /*1880*/  @!UP0 USHF.R.U32.HI UR7, URZ, UR9, UR7 ;  /* 0x00000009ff078299 */ /* 0x000fe40008011607 */
[----:B------:R-:W-:Y:S02]  /*1890*/  UIADD3 UR9, UPT, UPT, -UR8, URZ, URZ ;  /* 0x000000ff08097290 */ /* 0x000fe4000fffe1ff */
[----:B------:R-:W-:Y:S02]  /*18a0*/  @!UP0 USEL UR7, UR5, UR7, !UP2 ;  /* 0x0000000705078287 */ /* 0x000fe4000d000000 */
[----:B------:R-:W-:-:S02]  /*18b0*/  UIMAD UR9, UR23, UR9, UR4 ;  /* 0x00000009170972a4 */ /* 0x000fc4000f8e0204 */
[----:B------:R-:W-:Y:S02]  /*18c0*/  @!UP0 UIADD3 UR8, UPT, UPT, UR8, -UR7, URZ ;  /* 0x8000000708088290 */ /* 0x000fe4000fffe0ff */
[----:B------:R-:W-:Y:S02]  /*18d0*/  @!UP0 UIMAD UR6, UR9, UR6, UR7 ;  /* 0x00000006090682a4 */ /* 0x000fe4000f8e0207 */
[----:B------:R-:W-:Y:S02]  /*18e0*/  @!UP0 UIMAD UR4, UR8, UR23, UR5 ;  /* 0x00000017080482a4 */ /* 0x000fe4000f8e0205 */
[----:B------:R-:W-:Y:S02]  /*18f0*/  UIMAD UR29, UR26, UR11, UR29 ;  /* 0x0000000b1a1d72a4 */ /* 0x000fe4000f8e021d */
[----:B------:R-:W-:Y:S01]  /*1900*/  UIMAD UR32, UR4, UR14, UR32 ;  /* 0x0000000e042072a4 */ /* 0x000fe2000f8e0220 */
[----:B------:R-:W-:Y:S02]  /*1910*/  @!UP0 UMOV UR5, UR6 ;  /* 0x0000000600058c82 */ /* 0x000fe40008000000 */
[----:B------:R-:W-:-:S12]  /*1920*/  UIMAD UR29, UR5, UR26, UR29 ;  /* 0x0000001a051d72a4 */ /* 0x000fd8000f8e021d */
.L_x_19:
[----:B------:R-:W-:Y:S02]  /*1930*/  UISETP.NE.AND UP1, UPT, UR30, 0x1, UPT ;  /* 0x000000011e00788c */ /* 0x000fe4000bf25270 */
[----:B------:R-:W-:Y:S02]  /*1940*/  ULOP3.LUT UR24, UR24, 0xffff, URZ, 0xc0, !UPT ;  /* 0x0000ffff18187892 */ /* 0x000fe4000f8ec0ff */
[----:B------:R-:W-:Y:S02]  /*1950*/  ULOP3.LUT UR21, UR25, 0xffff, URZ, 0xc0, !UPT ;  /* 0x0000ffff19157892 */ /* 0x000fe4000f8ec0ff */
[----:B------:R-:W-:Y:S02]  /*1960*/  UISETP.NE.AND UP0, UPT, UR22, 0x2, UPT ;  /* 0x000000021600788c */ /* 0x000fe4000bf05270 */
[----:B------:R-:W-:Y:S02]  /*1970*/  ULOP3.LUT UR28, UR28, 0x400, URZ, 0xc0, !UPT ;  /* 0x000004001c1c7892 */ /* 0x000fe4000f8ec0ff */
[----:B------:R-:W-:-:S02]  /*1980*/  ULOP3.LUT UR27, UR27, 0x600, URZ, 0xc0, !UPT ;  /* 0x000006001b1b7892 */ /* 0x000fc4000f8ec0ff */
[----:B------:R-:W-:Y:S02]  /*1990*/  USHF.L.U32 UR24, UR35, UR24, URZ ;  /* 0x0000001823187299 */ /* 0x000fe400080006ff */
[----:B------:R-:W-:Y:S01]  /*19a0*/  USHF.L.U32 UR21, UR31, UR21, URZ ;  /* 0x000000151f157299 */ /* 0x000fe200080006ff */
[----:B------:R-:W-:Y:S11]  /*19b0*/  BRA.U UP1, `(.L_x_20) ;  /* 0x0000000101447547 */ /* 0x000ff6000b800000 */
[----:B------:R-:W2:Y:S01]  /*19c0*/  LDCU.128 UR8, c[0x0][0xb10] ;  /* 0x00016200ff0877ac */ /* 0x000ea20008000c00 */
[----:B------:R-:W3:Y:S01]  /*19d0*/  LDCU UR12, c[0x0][0xb0c] ;  /* 0x00016180ff0c77ac */ /* 0x000ee20008000800 */
[----:B------:R-:W4:Y:S01]  /*19e0*/  LDCU UR13, c[0x0][0xb20] ;  /* 0x00016400ff0d77ac */ /* 0x000f220008000800 */
[----:B--2---:R-:W-:Y:S02]  /*19f0*/  UIMAD.WIDE.U32 UR6, UR29, UR8, URZ ;  /* 0x000000081d0672a5 */ /* 0x004fe4000f8e00ff */
[----:B------:R-:W-:Y:S02]  /*1a00*/  UIMAD.WIDE.U32 UR4, UR32, UR11, URZ ;  /* 0x0000000b200472a5 */ /* 0x000fe4000f8e00ff */
[----:B---3--:R-:W-:Y:S02]  /*1a10*/  UISETP.NE.AND UP2, UPT, UR12, 0x1, UPT ;  /* 0x000000010c00788c */ /* 0x008fe4000bf45270 */
[----:B------:R-:W-:Y:S01]  /*1a20*/  UISETP.NE.AND UP1, UPT, UR10, 0x1, UPT ;  /* 0x000000010a00788c */ /* 0x000fe2000bf25270 */
[----:B------:R-:W-:-:S02]  /*1a30*/  UMOV UR6, UR7 ;  /* 0x0000000700067c82 */ /* 0x000fc40008000000 */
[----:B------:R-:W-:Y:S01]  /*1a40*/  UMOV UR4, UR5 ;  /* 0x0000000500047c82 */ /* 0x000fe20008000000 */
[----:B------:R-:W-:Y:S02]  /*1a50*/  USHF.R.U32.HI UR9, URZ, UR9, UR6 ;  /* 0x00000009ff097299 */ /* 0x000fe40008011606 */
[----:B----4-:R-:W-:Y:S02]  /*1a60*/  USHF.R.U32.HI UR4, URZ, UR13, UR4 ;  /* 0x0000000dff047299 */ /* 0x010fe40008011604 */
[----:B------:R-:W-:Y:S02]  /*1a70*/  USEL UR5, UR29, UR9, !UP2 ;  /* 0x000000091d057287 */ /* 0x000fe4000d000000 */
[----:B------:R-:W-:-:S04]  /*1a80*/  USEL UR4, UR32, UR4, !UP1 ;  /* 0x0000000420047287 */ /* 0x000fc8000c800000 */
[----:B------:R-:W-:Y:S02]  /*1a90*/  UIADD3 UR6, UPT, UPT, UR5, -UR4, URZ ;  /* 0x8000000405067290 */ /* 0x000fe4000fffe0ff */
[----:B------:R-:W-:Y:S02]  /*1aa0*/  UIADD3 UR4, UPT, UPT, -UR5, UR4, URZ ;  /* 0x0000000405047290 */ /* 0x000fe4000fffe1ff */
[----:B------:R-:W-:Y:S02]  /*1ab0*/  UIMAD UR32, UR6, UR10, UR32 ;  /* 0x0000000a062072a4 */ /* 0x000fe4000f8e0220 */
[----:B------:R-:W-:-:S12]  /*1ac0*/  UIMAD UR29, UR4, UR12, UR29 ;  /* 0x0000000c041d72a4 */ /* 0x000fd8000f8e021d */
.L_x_20:
[----:B------:R-:W-:Y:S05]  /*1ad0*/  BRA.U !UP6, `(.L_x_21) ;  /* 0x000000010e0c7547 */ /* 0x000fea000b800000 */
[----:B------:R-:W-:Y:S01]  /*1ae0*/  UCGABAR_WAIT ;  /* 0x0000000000007dc7 */ /* 0x000fe20008000000 */
[----:B------:R-:W-:Y:S01]  /*1af0*/  CCTL.IVALL ;  /* 0x00000000ff00798f */ /* 0x000fe20002000000 */
[----:B------:R-:W-:Y:S05]  /*1b00*/  BRA `(.L_x_22) ;  /* 0x0000000000047947 */ /* 0x000fea0003800000 */
.L_x_21:
[----:B------:R-:W-:Y:S06]  /*1b10*/  BAR.SYNC.DEFER_BLOCKING 0x0 ;  /* 0x0000000000007b1d */ /* 0x000fec0000010000 */
.L_x_22:
[----:B------:R-:W-:Y:S05]  /*1b20*/  BRA.U UP0, `(.L_x_23) ;  /* 0x0000002100047547 */ /* 0x000fea000b800000 */
[----:B------:R-:W2:Y:S01]  /*1b30*/  LDCU UR6, c[0x0][0x38c] ;  /* 0x00007180ff0677ac */ /* 0x000ea20008000800 */
[----:B------:R-:W-:Y:S01]  /*1b40*/  PLOP3.LUT P1, PT, PT, PT, UP4, 0x80, 0x8 ;  /* 0x000000000008781c */ /* 0x000fe20003f2f048 */
[----:B------:R-:W-:Y:S01]  /*1b50*/  IMAD.MOV.U32 R12, RZ, RZ, 0x1 ;  /* 0x00000001ff0c7424 */ /* 0x000fe200078e00ff */
[----:B------:R-:W-:Y:S01]  /*1b60*/  ISETP.EQ.OR P2, PT, R0, RZ, P3 ;  /* 0x000000ff0000720c */ /* 0x000fe20001f42670 */
[----:B------:R-:W-:Y:S01]  /*1b70*/  UISETP.NE.AND UP1, UPT, UR22, URZ, UPT ;  /* 0x000000ff1600728c */ /* 0x000fe2000bf25270 */
[----:B------:R-:W-:Y:S02]  /*1b80*/  PLOP3.LUT P1, PT, P1, PT, PT, 0x8, 0x80 ;  /* 0x000000000080781c */ /* 0x000fe40000f2e170 */
[----:B------:R-:W-:Y:S01]  /*1b90*/  CS2R R10, SRZ ;  /* 0x00000000000a7805 */ /* 0x000fe2000001ff00 */
[----:B------:R-:W-:Y:S01]  /*1ba0*/  IMAD.MOV.U32 R9, RZ, RZ, RZ ;  /* 0x000000ffff097224 */ /* 0x000fe200078e00ff */
[----:B------:R-:W3:Y:S01]  /*1bb0*/  LDCU UR41, c[0x0][0x370] ;  /* 0x00006e00ff2977ac */ /* 0x000ee20008000800 */
[----:B------:R-:W-:Y:S01]  /*1bc0*/  IMAD.MOV.U32 R8, RZ, RZ, 0x1 ;  /* 0x00000001ff087424 */ /* 0x000fe200078e00ff */
[----:B------:R-:W4:Y:S01]  /*1bd0*/  LDCU.64 UR30, c[0x0][0x348] ;  /* 0x00006900ff1e77ac */ /* 0x000f220008000a00 */
[----:B------:R-:W1:Y:S01]  /*1be0*/  LDCU UR39, c[0x0][0x374] ;  /* 0x00006e80ff2777ac */ /* 0x000e620008000800 */
[----:B--2---:R-:W-:-:S02]  /*1bf0*/  UIADD3 UR5, UPT, UPT, UR6, 0x1f, URZ ;  /* 0x0000001f06057890 */ /* 0x004fc4000fffe0ff */
[----:B------:R-:W-:Y:S02]  /*1c00*/  UIADD3 UR47, UPT, UPT, UR6, 0x3e, URZ ;  /* 0x0000003e062f7890 */ /* 0x000fe4000fffe0ff */
[----:B------:R-:W-:Y:S02]  /*1c10*/  USHF.R.S32.HI UR4, URZ, 0x1f, UR5 ;  /* 0x0000001fff047899 */ /* 0x000fe40008011405 */
[----:B------:R-:W-:Y:S02]  /*1c20*/  USEL UR26, UR33, 0x2, UP1 ;  /* 0x00000002211a7887 */ /* 0x000fe40008800000 */
[----:B------:R-:W-:Y:S02]  /*1c30*/  ULEA.HI UR4, UR4, UR5, URZ, 0x5 ;  /* 0x0000000504047291 */ /* 0x000fe4000f8f28ff */
[----:B------:R-:W-:Y:S02]  /*1c40*/  USHF.L.U32 UR5, UR34, 0x5, URZ ;  /* 0x0000000522057899 */ /* 0x000fe400080006ff */
[----:B------:R-:W-:-:S02]  /*1c50*/  USHF.R.S32.HI UR43, URZ, 0x5, UR4 ;  /* 0x00000005ff2b7899 */ /* 0x000fc40008011404 */
[----:B------:R-:W-:Y:S02]  /*1c60*/  UIADD3 UR4, UPT, UPT, UR6, -0x1, URZ ;  /* 0xffffffff06047890 */ /* 0x000fe4000fffe0ff */
[----:B------:R-:W-:Y:S02]  /*1c70*/  UISETP.LT.U32.AND UP0, UPT, UR43, 0x1a, UPT ;  /* 0x0000001a2b00788c */ /* 0x000fe4000bf01070 */
[----:B------:R-:W-:Y:S02]  /*1c80*/  UISETP.GE.U32.AND UP2, UPT, UR4, -0x3f, UPT ;  /* 0xffffffc10400788c */ /* 0x000fe4000bf46070 */
[----:B------:R-:W-:Y:S02]  /*1c90*/  USEL UR42, UR43, 0x1a, UP0 ;  /* 0x0000001a2b2a7887 */ /* 0x000fe40008000000 */
[----:B------:R-:W-:Y:S02]  /*1ca0*/  ULOP3.LUT UR44, UR5, 0x20, URZ, 0xe2, !UPT ;  /* 0x00000020052c7892 */ /* 0x000fe4000f8ee2ff */
[----:B------:R-:W-:-:S02]  /*1cb0*/  UIADD3 UR25, UPT, UPT, UR42, -0x1, URZ ;  /* 0xffffffff2a197890 */ /* 0x000fc4000fffe0ff */
[----:B------:R-:W-:Y:S01]  /*1cc0*/  UIADD3 UR45, UPT, UPT, UR43, -UR42, URZ ;  /* 0x8000002a2b2d7290 */ /* 0x000fe2000fffe0ff */
[----:B------:R-:W-:Y:S02]  /*1cd0*/  UMOV UR5, URZ ;  /* 0x000000ff00057c82 */ /* 0x000fe40008000000 */
[----:B------:R-:W-:-:S04]  /*1ce0*/  @UP2 UIADD3 UR25, UPT, UPT, UR42, URZ, URZ ;  /* 0x000000ff2a192290 */ /* 0x000fc8000fffe0ff */
[----:B-1-34-:R-:W-:-:S12]  /*1cf0*/  UIADD3 UR25, UPT, UPT, UR25, 0x1, URZ ;  /* 0x0000000119197890 */ /* 0x01afd8000fffe0ff */
.L_x_43:
[----:B------:R-:W-:Y:S01]  /*1d00*/  UISETP.NE.AND UP0, UPT, UR54, URZ, UPT ;  /* 0x000000ff3600728c */ /* 0x000fe2000bf05270 */
[----:B------:R-:W1:Y:S08]  /*1d10*/  S2UR UR54, SR_CgaCtaId ;  /* 0x00000000003679c3 */ /* 0x000e700000008800 */
[----:B------:R-:W-:Y:S05]  /*1d20*/  BRA.U UP0, `(.L_x_24) ;  /* 0x0000000100347547 */ /* 0x000fea000b800000 */
[----:B------:R-:W2:Y:S01]  /*1d30*/  S2R R0, SR_CgaCtaId ;  /* 0x0000000000007919 */ /* 0x000ea20000008800 */
[----:B------:R-:W-:-:S04]  /*1d40*/  MOV R2, 0x400 ;  /* 0x0000040000027802 */ /* 0x000fc80000000f00 */
[----:B--2---:R-:W-:Y:S02]  /*1d50*/  LEA R0, R0, R2, 0x18 ;  /* 0x0000000200007211 */ /* 0x004fe400078ec0ff */
[----:B------:R-:W-:-:S03]  /*1d60*/  SHF.L.U32 R2, R8, 0x1f, RZ ;  /* 0x0000001f08027819 */ /* 0x000fc600000006ff */
[----:B------:R-:W-:-:S04]  /*1d70*/  IMAD R0, R9, 0x8, R0 ;  /* 0x0000000809007824 */ /* 0x000fc800078e0200 */
[----:B------:R-:W2:Y:S02]  /*1d80*/  SYNCS.PHASECHK.TRANS64.TRYWAIT P0, [R0+URZ+0x250], R2 ;  /* 0x00025002000075a7 */ /* 0x000ea400080011ff */
[----:B--2---:R-:W-:Y:S05]  /*1d90*/  @!P0 BRA `(.L_x_25) ;  /* 0x00000068001c8947 */ /* 0x004fea0003800000 */
.L_x_145:
[----:B------:R-:W-:Y:S01]  /*1da0*/  VIADD R9, R9, 0x1 ;  /* 0x0000000109097836 */ /* 0x000fe20000000000 */
[----:B------:R2:W-:Y:S04]  /*1db0*/  SYNCS.ARRIVE.TRANS64.A1T0 RZ, [R0+URZ+0x240], RZ ;  /* 0x000240ff00ff79a7 */ /* 0x0005e800081000ff */
[----:B------:R-:W-:-:S04]  /*1dc0*/  ISETP.NE.AND P0, PT, R9, 0x2, PT ;  /* 0x000000020900780c */ /* 0x000fc80003f05270 */
[----:B------:R-:W-:Y:S02]  /*1dd0*/  SEL R9, R9, RZ, P0 ;  /* 0x000000ff09097207 */ /* 0x000fe40000000000 */
[----:B--2---:R-:W-:-:S04]  /*1de0*/  SEL R0, RZ, 0x1, P0 ;  /* 0x00000001ff007807 */ /* 0x004fc80000000000 */
[----:B------:R-:W-:-:S07]  /*1df0*/  LOP3.LUT R8, R8, R0, RZ, 0x3c, !PT ;  /* 0x0000000008087212 */ /* 0x000fce00078e3cff */
.L_x_24:
[----:B------:R-:W-:Y:S01]  /*1e00*/  UMOV UR6, 0x400 ;  /* 0x0000040000067882 */ /* 0x000fe20000000000 */
[----:B------:R-:W-:Y:S01]  /*1e10*/  SHF.L.U32 R0, R12, 0x1f, RZ ;  /* 0x0000001f0c007819 */ /* 0x000fe200000006ff */
[----:B-1----:R-:W-:Y:S02]  /*1e20*/  ULEA UR6, UR54, UR6, 0x18 ;  /* 0x0000000636067291 */ /* 0x002fe4000f8ec0ff */
[----:B------:R-:W-:Y:S02]  /*1e30*/  UISETP.GE.U32.AND UP0, UPT, UR47, 0x3f, UPT ;  /* 0x0000003f2f00788c */ /* 0x000fe4000bf06070 */
[----:B------:R-:W-:Y:S02]  /*1e40*/  ULEA UR4, UR5, UR6, 0x3 ;  /* 0x0000000605047291 */ /* 0x000fe4000f8e18ff */
[----:B------:R-:W-:Y:S02]  /*1e50*/  ULEA UR11, UR32, UR46, 0x2 ;  /* 0x0000002e200b7291 */ /* 0x000fe4000f8e10ff */
[----:B------:R-:W-:-:S02]  /*1e60*/  ULEA UR35, UR29, UR44, 0x6 ;  /* 0x0000002c1d237291 */ /* 0x000fc4000f8e30ff */
[----:B------:R-:W-:Y:S01]  /*1e70*/  USHF.L.U32 UR11, UR11, 0x4, URZ ;  /* 0x000000040b0b7899 */ /* 0x000fe200080006ff */
[----:B------:R-:W-:Y:S02]  /*1e80*/  UMOV UR13, URZ ;  /* 0x000000ff000d7c82 */ /* 0x000fe40008000000 */
[----:B------:R1:W2:Y:S01]  /*1e90*/  SYNCS.PHASECHK.TRANS64.TRYWAIT P0, [UR4+0xd0], R0 ;  /* 0x0000d000ff0075a7 */ /* 0x0002a20008001104 */
[----:B------:R-:W-:Y:S08]  /*1ea0*/  BRA.U !UP0, `(.L_x_26) ;  /* 0x0000000108cc7547 */ /* 0x000ff0000b800000 */
[----:B------:R-:W-:Y:S01]  /*1eb0*/  UMOV UR7, URZ ;  /* 0x000000ff00077c82 */ /* 0x000fe20008000000 */
[----:B------:R-:W-:-:S05]  /*1ec0*/  UMOV UR4, UR5 ;  /* 0x0000000500047c82 */ /* 0x000fca0008000000 */
.L_x_32:
[----:B------:R-:W-:Y:S01]  /*1ed0*/  ULEA UR33, UR4, UR6, 0x3 ;  /* 0x0000000604217291 */ /* 0x000fe2000f8e18ff */
[----:B------:R-:W-:Y:S01]  /*1ee0*/  @!P3 MOV R2, 0x2000 ;  /* 0x000020000002b802 */ /* 0x000fe20000000f00 */
[----:B--2-4-:R-:W-:Y:S10]  /*1ef0*/  @P0 BRA `(.L_x_27) ;  /* 0x00000000000c0947 */ /* 0x014ff40003800000 */
[----:B------:R-:W-:-:S04]  /*1f00*/  SHF.L.U32 R3, R12, 0x1f, RZ ;  /* 0x0000001f0c037819 */ /* 0x000fc800000006ff */
[----:B------:R-:W2:Y:S02]  /*1f10*/  SYNCS.PHASECHK.TRANS64.TRYWAIT P0, [UR33+0xd0], R3 ;  /* 0x0000d003ff0075a7 */ /* 0x000ea40008001121 */
[----:B--2---:R-:W-:Y:S05]  /*1f20*/  @!P0 BRA `(.L_x_28) ;  /* 0x0000006400cc8947 */ /* 0x004fea0003800000 */
.L_x_27:
[----:B------:R2:W-:Y:S01]  /*1f30*/  @!P3 SYNCS.ARRIVE.TRANS64 RZ, [UR33], R2 ;  /* 0x00000002ffffb9a7 */ /* 0x0005e20008000021 */
[----:B------:R-:W-:-:S04]  /*1f40*/  ULOP3.LUT UR5, UR26, 0x2, URZ, 0xfc, !UPT ;  /* 0x000000021a057892 */ /* 0x000fc8000f8efcff */
[----:B------:R-:W-:-:S09]  /*1f50*/  UISETP.NE.AND UP0, UPT, UR5, 0x2, UPT ;  /* 0x000000020500788c */ /* 0x000fd2000bf05270 */
[----:B------:R-:W-:Y:S05]  /*1f60*/  BRA.U UP0, `(.L_x_29) ;  /* 0x0000000100047547 */ /* 0x000fea000b800000 */
[----:B------:R-:W-:Y:S05]  /*1f70*/  BPT.TRAP 0x1 ;  /* 0x000000040000795c */ /* 0x000fea0000300000 */
.L_x_29:
[----:B------:R-:W-:Y:S04]  /*1f80*/  BSSY.RECONVERGENT B0, `(.L_x_30) ;  /* 0x0000003000007945 */ /* 0x000fe80003800200 */
[----:B------:R-:W-:Y:S05]  /*1f90*/  @P2 BRA `(.L_x_31) ;  /* 0x0000000000042947 */ /* 0x000fea0003800000 */
[----:B------:R-:W-:Y:S05]  /*1fa0*/  BPT.TRAP 0x1 ;  /* 0x000000040000795c */ /* 0x000fea0000300000 */
.L_x_31:
[----:B------:R-:W-:Y:S05]  /*1fb0*/  BSYNC.RECONVERGENT B0 ;  /* 0x0000000000007941 */ /* 0x000fea0003800200 */
.L_x_30:
[----:B------:R-:W-:Y:S02]  /*1fc0*/  UIADD3 UR5, UPT, UPT, UR4, 0x1, URZ ;  /* 0x0000000104057890 */ /* 0x000fe4000fffe0ff */
[----:B------:R-:W-:Y:S02]  /*1fd0*/  USHF.L.U32 UR4, UR4, 0xb, URZ ;  /* 0x0000000b04047899 */ /* 0x000fe400080006ff */
[----:B------:R-:W-:Y:S02]  /*1fe0*/  UISETP.NE.AND UP0, UPT, UR5, 0x1a, UPT ;  /* 0x0000001a0500788c */ /* 0x000fe4000bf05270 */
[----:B------:R-:W-:Y:S02]  /*1ff0*/  ULOP3.LUT UR32, UR28, UR4, URZ, 0xfc, !UPT ;  /* 0x000000041c207292 */ /* 0x000fe4000f8efcff */
[----:B------:R-:W-:Y:S02]  /*2000*/  USEL UR9, URZ, 0x1, UP0 ;  /* 0x00000001ff097887 */ /* 0x000fe40008000000 */
[----:B------:R-:W-:-:S02]  /*2010*/  USEL UR5, UR5, URZ, UP0 ;  /* 0x000000ff05057287 */ /* 0x000fc40008000000 */
[----:B------:R-:W-:Y:S02]  /*2020*/  UIADD3 UR14, UP0, UPT, UR30, 0x180, URZ ;  /* 0x000001801e0e7890 */ /* 0x000fe4000ff1e0ff */
[----:B------:R-:W-:Y:S01]  /*2030*/  ULEA UR8, UR5, UR6, 0x3 ;  /* 0x0000000605087291 */ /* 0x000fe2000f8e18ff */
[----:B------:R-:W-:Y:S01]  /*2040*/  LOP3.LUT R12, R12, UR9, RZ, 0x3c, !PT ;  /* 0x000000090c0c7c12 */ /* 0x000fe2000f8e3cff */
[----:B------:R-:W-:Y:S02]  /*2050*/  ULOP3.LUT UR4, UR27, UR4, URZ, 0xfc, !UPT ;  /* 0x000000041b047292 */ /* 0x000fe4000f8efcff */
[----:B------:R-:W-:Y:S01]  /*2060*/  USHF.L.U32 UR34, UR7, 0x5, URZ ;  /* 0x0000000507227899 */ /* 0x000fe200080006ff */
[----:B-1----:R-:W-:Y:S01]  /*2070*/  SHF.L.U32 R0, R12, 0x1f, RZ ;  /* 0x0000001f0c007819 */ /* 0x002fe200000006ff */
[----:B------:R-:W-:Y:S02]  /*2080*/  UIADD3 UR7, UPT, UPT, UR7, 0x1, URZ ;  /* 0x0000000107077890 */ /* 0x000fe4000fffe0ff */
[----:B------:R-:W-:Y:S01]  /*2090*/  UIADD3 UR16, UP1, UPT, UR30, 0x80, URZ ;  /* 0x000000801e107890 */ /* 0x000fe2000ff3e0ff */
[----:B------:R3:W4:Y:S01]  /*20a0*/  SYNCS.PHASECHK.TRANS64.TRYWAIT P0, [UR8+0xd0], R0 ;  /* 0x0000d000ff0075a7 */ /* 0x0007220008001108 */
[----:B------:R-:W-:-:S02]  /*20b0*/  ULEA UR32, UR32, UR6, 0x1 ;  /* 0x0000000620207291 */ /* 0x000fc4000f8e08ff */
[----:B------:R-:W-:Y:S02]  /*20c0*/  ULEA UR4, UR4, UR6, 0x1 ;  /* 0x0000000604047291 */ /* 0x000fe4000f8e08ff */
[----:B------:R-:W-:Y:S02]  /*20d0*/  UIADD3.X UR15, UPT, UPT, URZ, UR31, URZ, UP0, !UPT ;  /* 0x0000001fff0f7290 */ /* 0x000fe400087fe4ff */
[----:B------:R-:W-:Y:S02]  /*20e0*/  UISETP.NE.AND UP0, UPT, UR7, UR25, UPT ;  /* 0x000000190700728c */ /* 0x000fe4000bf05270 */
[----:B------:R-:W-:Y:S02]  /*20f0*/  UIADD3.X UR17, UPT, UPT, URZ, UR31, URZ, UP1, !UPT ;  /* 0x0000001fff117290 */ /* 0x000fe40008ffe4ff */
[----:B------:R-:W-:Y:S02]  /*2100*/  UIADD3 UR32, UPT, UPT, UR32, 0x3600, URZ ;  /* 0x0000360020207890 */ /* 0x000fe4000fffe0ff */
[----:B------:R-:W-:-:S02]  /*2110*/  UIADD3 UR8, UPT, UPT, UR4, 0x1d600, URZ ;  /* 0x0001d60004087890 */ /* 0x000fc4000fffe0ff */
[----:B------:R-:W-:Y:S02]  /*2120*/  UPRMT UR13, URZ, 0x5410, UR24 ;  /* 0x00005410ff0d7896 */ /* 0x000fe40008000018 */
[----:B------:R-:W-:Y:S01]  /*2130*/  UPRMT UR4, URZ, 0x5410, UR21 ;  /* 0x00005410ff047896 */ /* 0x000fe20008000015 */
[----:B------:R-:W-:Y:S01]  /*2140*/  UMOV UR18, 0x0 ;  /* 0x0000000000127882 */ /* 0x000fe20000000000 */
[----:B------:R-:W-:Y:S01]  /*2150*/  UMOV UR19, 0x10000000 ;  /* 0x1000000000137882 */ /* 0x000fe20000000000 */
[----:B------:R-:W-:Y:S01]  /*2160*/  UMOV UR12, UR36 ;  /* 0x00000024000c7c82 */ /* 0x000fe20008000000 */
[----:B------:R-:W-:Y:S01]  /*2170*/  UMOV UR9, UR33 ;  /* 0x0000002100097c82 */ /* 0x000fe20008000000 */
[----:B------:R-:W-:Y:S02]  /*2180*/  UMOV UR10, UR34 ;  /* 0x00000022000a7c82 */ /* 0x000fe40008000000 */
[----:B------:R1:W-:Y:S02]  /*2190*/  UTMALDG.3D.MULTICAST [UR32], [UR16], UR13, desc[UR18] ;  /* 0x00001220100073b4 */ /* 0x0003e4000801180d */
[----:B------:R2:W-:Y:S01]  /*21a0*/  UTMALDG.3D.MULTICAST [UR8], [UR14], UR4, desc[UR18] ;  /* 0x000012080e0073b4 */ /* 0x0005e20008011804 */
[----:B-1----:R-:W-:Y:S01]  /*21b0*/  UMOV UR13, UR25 ;  /* 0x00000019000d7c82 */ /* 0x002fe20008000000 */
[----:B--2---:R-:W-:Y:S01]  /*21c0*/  UMOV UR4, UR5 ;  /* 0x0000000500047c82 */ /* 0x004fe20008000000 */
[----:B---3--:R-:W-:Y:S05]  /*21d0*/  BRA.U UP0, `(.L_x_32) ;  /* 0xfffffffd003c7547 */ /* 0x008fea000b83ffff */
.L_x_26:
[----:B------:R-:W-:Y:S01]  /*21e0*/  ULEA UR4, UR5, UR6, 0x3 ;  /* 0x0000000605047291 */ /* 0x000fe2000f8e18ff */
[----:B-1----:R-:W-:Y:S01]  /*21f0*/  SHF.L.U32 R0, R12, 0x1f, RZ ;  /* 0x0000001f0c007819 */ /* 0x002fe200000006ff */
[----:B------:R-:W-:Y:S01]  /*2200*/  @!P1 SYNCS.ARRIVE.TRANS64.A1T0 RZ, [UR6+0x1d8], RZ ;  /* 0x0001d8ffffff99a7 */ /* 0x000fe20008100006 */
[----:B------:R-:W-:-:S06]  /*2210*/  UISETP.GT.AND UP0, UPT, UR43, UR42, UPT ;  /* 0x0000002a2b00728c */ /* 0x000fcc000bf04270 */
[----:B--2-4-:R1:W2:Y:S03]  /*2220*/  SYNCS.PHASECHK.TRANS64.TRYWAIT P0, [UR4+0xd0], R0 ;  /* 0x0000d000ff0075a7 */ /* 0x0142a60008001104 */
[----:B------:R-:W-:Y:S05]  /*2230*/  BRA.U !UP0, `(.L_x_33) ;  /* 0x0000000108d07547 */ /* 0x000fea000b800000 */
[----:B------:R-:W-:Y:S01]  /*2240*/  UIADD3 UR29, UPT, UPT, UR45, UR13, URZ ;  /* 0x0000000d2d1d7290 */ /* 0x000fe2000fffe0ff */
[----:B------:R-:W-:-:S11]  /*2250*/  UMOV UR4, UR5 ;  /* 0x0000000500047c82 */ /* 0x000fd60008000000 */
.L_x_39:
[----:B------:R-:W-:Y:S01]  /*2260*/  ULEA UR17, UR4, UR6, 0x3 ;  /* 0x0000000604117291 */ /* 0x000fe2000f8e18ff */
[----:B--2---:R-:W-:Y:S01]  /*2270*/  @!P3 MOV R2, 0x2000 ;  /* 0x000020000002b802 */ /* 0x004fe20000000f00 */
[----:B--2-4-:R-:W-:Y:S10]  /*2280*/  @P0 BRA `(.L_x_34) ;  /* 0x00000000000c0947 */ /* 0x014ff40003800000 */
[----:B------:R-:W-:-:S04]  /*2290*/  SHF.L.U32 R3, R12, 0x1f, RZ ;  /* 0x0000001f0c037819 */ /* 0x000fc800000006ff */
[----:B------:R-:W2:Y:S02]  /*22a0*/  SYNCS.PHASECHK.TRANS64.TRYWAIT P0, [UR17+0xd0], R3 ;  /* 0x0000d003ff0075a7 */ /* 0x000ea40008001111 */
[----:B--2---:R-:W-:Y:S05]  /*22b0*/  @!P0 BRA `(.L_x_35) ;  /* 0x0000006400008947 */ /* 0x004fea0003800000 */
.L_x_34:
[----:B------:R2:W-:Y:S01]  /*22c0*/  @!P3 SYNCS.ARRIVE.TRANS64 RZ, [UR17], R2 ;  /* 0x00000002ffffb9a7 */ /* 0x0005e20008000011 */
[----:B------:R-:W-:-:S04]  /*22d0*/  ULOP3.LUT UR5, UR26, 0x2, URZ, 0xfc, !UPT ;  /* 0x000000021a057892 */ /* 0x000fc8000f8efcff */
[----:B------:R-:W-:-:S09]  /*22e0*/  UISETP.NE.AND UP0, UPT, UR5, 0x2, UPT ;  /* 0x000000020500788c */ /* 0x000fd2000bf05270 */
[----:B------:R-:W-:Y:S05]  /*22f0*/  BRA.U UP0, `(.L_x_36) ;  /* 0x0000000100047547 */ /* 0x000fea000b800000 */
[----:B------:R-:W-:Y:S05]  /*2300*/  BPT.TRAP 0x1 ;  /* 0x000000040000795c */ /* 0x000fea0000300000 */
.L_x_36:
[----:B------:R-:W-:Y:S04]  /*2310*/  BSSY.RECONVERGENT B0, `(.L_x_37) ;  /* 0x0000003000007945 */ /* 0x000fe80003800200 */
[----:B------:R-:W-:Y:S05]  /*2320*/  @P2 BRA `(.L_x_38) ;  /* 0x0000000000042947 */ /* 0x000fea0003800000 */
[----:B------:R-:W-:Y:S05]  /*2330*/  BPT.TRAP 0x1 ;  /* 0x000000040000795c */ /* 0x000fea0000300000 */
.L_x_38:
[----:B------:R-:W-:Y:S05]  /*2340*/  BSYNC.RECONVERGENT B0 ;  /* 0x0000000000007941 */ /* 0x000fea0003800200 */
.L_x_37:
[----:B------:R-:W-:Y:S02]  /*2350*/  UIADD3 UR5, UPT, UPT, UR4, 0x1, URZ ;  /* 0x0000000104057890 */ /* 0x000fe4000fffe0ff */
[----:B------:R-:W-:Y:S02]  /*2360*/  USHF.L.U32 UR4, UR4, 0xb, URZ ;  /* 0x0000000b04047899 */ /* 0x000fe400080006ff */
[----:B------:R-:W-:Y:S02]  /*2370*/  UISETP.NE.AND UP0, UPT, UR5, 0x1a, UPT ;  /* 0x0000001a0500788c */ /* 0x000fe4000bf05270 */
[----:B------:R-:W-:Y:S02]  /*2380*/  USHF.L.U32 UR18, UR13, 0x5, URZ ;  /* 0x000000050d127899 */ /* 0x000fe400080006ff */
[----:B------:R-:W-:Y:S02]  /*2390*/  USEL UR8, URZ, 0x1, UP0 ;  /* 0x00000001ff087887 */ /* 0x000fe40008000000 */
[----:B------:R-:W-:-:S02]  /*23a0*/  USEL UR5, UR5, URZ, UP0 ;  /* 0x000000ff05057287 */ /* 0x000fc40008000000 */
[----:B------:R-:W-:Y:S02]  /*23b0*/  UIADD3 UR22, UP0, UPT, UR30, 0x180, URZ ;  /* 0x000001801e167890 */ /* 0x000fe4000ff1e0ff */
[----:B------:R-:W-:Y:S01]  /*23c0*/  ULEA UR7, UR5, UR6, 0x3 ;  /* 0x0000000605077291 */ /* 0x000fe2000f8e18ff */
[----:B------:R-:W-:Y:S01]  /*23d0*/  LOP3.LUT R12, R12, UR8, RZ, 0x3c, !PT ;  /* 0x000000080c0c7c12 */ /* 0x000fe2000f8e3cff */
[----:B------:R-:W-:Y:S02]  /*23e0*/  ULOP3.LUT UR8, UR27, UR4, URZ, 0xfc, !UPT ;  /* 0x000000041b087292 */ /* 0x000fe4000f8efcff */
[----:B------:R-:W-:Y:S01]  /*23f0*/  UIADD3 UR13, UPT, UPT, UR13, 0x1, URZ ;  /* 0x000000010d0d7890 */ /* 0x000fe2000fffe0ff */
[----:B-1----:R-:W-:Y:S01]  /*2400*/  SHF.L.U32 R0, R12, 0x1f, RZ ;  /* 0x0000001f0c007819 */ /* 0x002fe200000006ff */
[----:B------:R-:W-:Y:S02]  /*2410*/  UIADD3 UR14, UP1, UPT, UR30, 0x80, URZ ;  /* 0x000000801e0e7890 */ /* 0x000fe4000ff3e0ff */
[----:B------:R-:W-:Y:S01]  /*2420*/  UIADD3.X UR23, UPT, UPT, URZ, UR31, URZ, UP0, !UPT ;  /* 0x0000001fff177290 */ /* 0x000fe200087fe4ff */
[----:B------:R3:W4:Y:S01]  /*2430*/  SYNCS.PHASECHK.TRANS64.TRYWAIT P0, [UR7+0xd0], R0 ;  /* 0x0000d000ff0075a7 */ /* 0x0007220008001107 */
[----:B------:R-:W-:-:S02]  /*2440*/  ULOP3.LUT UR7, UR28, UR4, URZ, 0xfc, !UPT ;  /* 0x000000041c077292 */ /* 0x000fc4000f8efcff */
[----:B------:R-:W-:Y:S02]  /*2450*/  ULEA UR8, UR8, UR6, 0x1 ;  /* 0x0000000608087291 */ /* 0x000fe4000f8e08ff */
[----:B------:R-:W-:Y:S02]  /*2460*/  ULEA UR7, UR7, UR6, 0x1 ;  /* 0x0000000607077291 */ /* 0x000fe4000f8e08ff */
[----:B------:R-:W-:Y:S02]  /*2470*/  UISETP.NE.AND UP0, UPT, UR13, UR29, UPT ;  /* 0x0000001d0d00728c */ /* 0x000fe4000bf05270 */
[----:B------:R-:W-:Y:S02]  /*2480*/  UIADD3 UR16, UPT, UPT, UR7, 0x3600, URZ ;  /* 0x0000360007107890 */ /* 0x000fe4000fffe0ff */
[----:B------:R-:W-:Y:S02]  /*2490*/  UIADD3.X UR15, UPT, UPT, URZ, UR31, URZ, UP1, !UPT ;  /* 0x0000001fff0f7290 */ /* 0x000fe40008ffe4ff */
[----:B------:R-:W-:-:S02]  /*24a0*/  UPRMT UR7, URZ, 0x5410, UR24 ;  /* 0x00005410ff077896 */ /* 0x000fc40008000018 */
[----:B------:R-:W-:Y:S02]  /*24b0*/  UIADD3 UR8, UPT, UPT, UR8, 0x1d600, URZ ;  /* 0x0001d60008087890 */ /* 0x000fe4000fffe0ff */
[----:B------:R-:W-:Y:S01]  /*24c0*/  UPRMT UR4, URZ, 0x5410, UR21 ;  /* 0x00005410ff047896 */ /* 0x000fe20008000015 */
[----:B------:R-:W-:Y:S01]  /*24d0*/  UMOV UR32, 0x0 ;  /* 0x0000000000207882 */ /* 0x000fe20000000000 */
[----:B------:R-:W-:Y:S01]  /*24e0*/  UMOV UR33, 0x10000000 ;  /* 0x1000000000217882 */ /* 0x000fe20000000000 */
[----:B------:R-:W-:Y:S01]  /*24f0*/  UMOV UR19, UR35 ;  /* 0x0000002300137c82 */ /* 0x000fe20008000000 */
[----:B------:R-:W-:Y:S01]  /*2500*/  UMOV UR20, UR36 ;  /* 0x0000002400147c82 */ /* 0x000fe20008000000 */
[----:B------:R-:W-:Y:S01]  /*2510*/  UMOV UR12, UR36 ;  /* 0x00000024000c7c82 */ /* 0x000fe20008000000 */
[----:B------:R-:W-:Y:S01]  /*2520*/  UMOV UR9, UR17 ;  /* 0x0000001100097c82 */ /* 0x000fe20008000000 */
[----:B------:R-:W-:Y:S01]  /*2530*/  UMOV UR10, UR18 ;  /* 0x00000012000a7c82 */ /* 0x000fe20008000000 */
[----:B------:R-:W-:Y:S01]  /*2540*/  UTMALDG.3D.MULTICAST [UR16], [UR14], UR7, desc[UR32] ;  /* 0x000020100e0073b4 */ /* 0x000fe20008011807 */
[----:B------:R1:W-:Y:S02]  /*2550*/  UTMALDG.3D.MULTICAST [UR8], [UR22], UR4, desc[UR32] ;  /* 0x00002008160073b4 */ /* 0x0003e40008011804 */
[----:B-1----:R-:W-:Y:S01]  /*2560*/  UMOV UR4, UR5 ;  /* 0x0000000500047c82 */ /* 0x002fe20008000000 */
[----:B---3--:R-:W-:Y:S05]  /*2570*/  BRA.U UP0, `(.L_x_39) ;  /* 0xfffffffd00387547 */ /* 0x008fea000b83ffff */
.L_x_33:
[C---:B------:R-:W-:Y:S01]  /*2580*/  LEA R3, R11.reuse, UR6, 0x3 ;  /* 0x000000060b037c11 */ /* 0x040fe2000f8e18ff */
[----:B------:R-:W-:Y:S01]  /*2590*/  NOP ;  /* 0x0000000000007918 */ /* 0x000fe20000000000 */
[----:B-1----:R-:W-:Y:S02]  /*25a0*/  SHF.L.U32 R0, R10, 0x1f, RZ ;  /* 0x0000001f0a007819 */ /* 0x002fe400000006ff */
[----:B------:R-:W-:Y:S02]  /*25b0*/  LEA R4, R11, UR6, 0x4 ;  /* 0x000000060b047c11 */ /* 0x000fe4000f8e20ff */
[----:B--2-4-:R-:W1:Y:S02]  /*25c0*/  SYNCS.PHASECHK.TRANS64.TRYWAIT P0, [R3+URZ+0x1e0], R0 ;  /* 0x0001e000030075a7 */ /* 0x014e6400080011ff */
[----:B-1----:R-:W-:Y:S05]  /*25d0*/  @!P0 BRA `(.L_x_40) ;  /* 0x0000006000508947 */ /* 0x002fea0003800000 */
.L_x_148:
[----:B------:R-:W2:Y:S01]  /*25e0*/  LDS.128 R4, [R4+0x270] ;  /* 0x0002700004047984 */ /* 0x000ea20000000c00 */
[----:B------:R-:W-:Y:S01]  /*25f0*/  UISETP.GE.AND UP0, UPT, UR40, 0x1, UPT ;  /* 0x000000012800788c */ /* 0x000fe2000bf06270 */
[----:B------:R-:W-:Y:S01]  /*2600*/  @!PT LDS RZ, [RZ] ;  /* 0x00000000fffff984 */ /* 0x000fe20000000800 */
[----:B------:R-:W-:Y:S01]  /*2610*/  @!PT LDS RZ, [RZ] ;  /* 0x00000000fffff984 */ /* 0x000fe20000000800 */
[----:B------:R-:W-:Y:S01]  /*2620*/  @!PT LDS RZ, [RZ] ;  /* 0x00000000fffff984 */ /* 0x000fe20000000800 */
[----:B------:R-:W-:Y:S01]  /*2630*/  @!PT LDS RZ, [RZ] ;  /* 0x00000000fffff984 */ /* 0x000fe20000000800 */
[----:B------:R3:W-:Y:S06]  /*2640*/  MEMBAR.ALL.CTA ;  /* 0x0000000000007992 */ /* 0x0007ec0000008000 */
[----:B---3--:R-:W3:Y:S01]  /*2650*/  FENCE.VIEW.ASYNC.S ;  /* 0x00000000000073c6 */ /* 0x008ee20000000000 */
[----:B--2---:R-:W-:-:S13]  /*2660*/  LOP3.LUT P0, RZ, R6, 0x1, RZ, 0xc0, !PT ;  /* 0x0000000106ff7812 */ /* 0x004fda000780c0ff */
[----:B---3--:R-:W-:Y:S01]  /*2670*/  VOTEU.ANY UP1, P0 ;  /* 0x0000000000ff7886 */ /* 0x008fe20000020100 */
[----:B------:R-:W-:-:S13]  /*2680*/  PLOP3.LUT P0, PT, PT, PT, UP1, 0x80, 0x8 ;  /* 0x000000000008781c */ /* 0x000fda0003f0f018 */
[----:B-1----:R-:W-:Y:S02]  /*2690*/  @P0 LOP3.LUT R0, R5, 0xffff, RZ, 0xc0, !PT ;  /* 0x0000ffff05000812 */ /* 0x002fe400078ec0ff */
[----:B------:R-:W-:Y:S02]  /*26a0*/  @P0 MOV R2, R4 ;  /* 0x0000000400020202 */ /* 0x000fe40000000f00 */
[----:B------:R-:W-:Y:S01]  /*26b0*/  @P0 R2UR UR7, R0 ;  /* 0x00000000000702ca */ /* 0x000fe200000e0000 */
[----:B------:R-:W-:Y:S01]  /*26c0*/  VIADD R0, R3, 0x1f0 ;  /* 0x000001f003007836 */ /* 0x000fe20000000000 */
[----:B------:R-:W-:Y:S02]  /*26d0*/  @P0 SHF.R.U32.HI R4, RZ, 0x10, R5 ;  /* 0x00000010ff040819 */ /* 0x000fe40000011605 */
[----:B------:R-:W-:Y:S02]  /*26e0*/  @P0 R2UR UR8, R2 ;  /* 0x00000000020802ca */ /* 0x000fe400000e0000 */
[----:B------:R-:W-:-:S02]  /*26f0*/  PRMT R0, RZ, 0x654, R0 ;  /* 0x00000654ff007816 */ /* 0x000fc40000000000 */
[----:B------:R-:W-:Y:S02]  /*2700*/  @P0 R2UR UR4, R4 ;  /* 0x00000000040402ca */ /* 0x000fe400000e0000 */
[----:B------:R1:W-:Y:S03]  /*2710*/  SYNCS.ARRIVE.TRANS64.RED.A1T0 RZ, [R0+URZ], RZ ;  /* 0x000000ff00ff79a7 */ /* 0x0003e600081004ff */
[----:B------:R-:W-:-:S04]  /*2720*/  @UP1 UMOV UR37, UR7 ;  /* 0x0000000700251c82 */ /* 0x000fc80008000000 */
[----:B------:R-:W-:-:S04]  /*2730*/  @UP1 UMOV UR38, UR8 ;  /* 0x0000000800261c82 */ /* 0x000fc80008000000 */
[----:B------:R-:W-:Y:S01]  /*2740*/  @UP1 UMOV UR36, UR4 ;  /* 0x0000000400241c82 */ /* 0x000fe20008000000 */
[----:B------:R-:W-:Y:S05]  /*2750*/  BRA.U !UP0, `(.L_x_41) ;  /* 0x0000000108d47547 */ /* 0x000fea000b800000 */
[----:B------:R-:W2:Y:S01]  /*2760*/  LDCU.128 UR12, c[0x0][0xb10] ;  /* 0x00016200ff0c77ac */ /* 0x000ea20008000c00 */
[----:B------:R-:W3:Y:S01]  /*2770*/  LDCU UR29, c[0x0][0xb20] ;  /* 0x00016400ff1d77ac */ /* 0x000ee20008000800 */
[----:B------:R-:W4:Y:S01]  /*2780*/  LDCU UR20, c[0x0][0xb0c] ;  /* 0x00016180ff1477ac */ /* 0x000f220008000800 */
[----:B------:R-:W1:Y:S01]  /*2790*/  LDCU.64 UR10, c[0x0][0xb28] ;  /* 0x00016500ff0a77ac */ /* 0x000e620008000a00 */
[----:B------:R-:W-:Y:S02]  /*27a0*/  UISETP.NE.AND UP3, UPT, UR40, 0x1, UPT ;  /* 0x000000012800788c */ /* 0x000fe4000bf65270 */
[----:B--2---:R-:W-:Y:S02]  /*27b0*/  UIMAD.WIDE.U32 UR16, UR39, UR15, URZ ;  /* 0x0000000f271072a5 */ /* 0x004fe4000f8e00ff */
[----:B------:R-:W-:Y:S02]  /*27c0*/  UIMAD.WIDE.U32 UR8, UR41, UR12, URZ ;  /* 0x0000000c290872a5 */ /* 0x000fe4000f8e00ff */
[----:B------:R-:W-:-:S02]  /*27d0*/  UISETP.NE.AND UP0, UPT, UR14, 0x1, UPT ;  /* 0x000000010e00788c */ /* 0x000fc4000bf05270 */
[----:B------:R-:W-:Y:S01]  /*27e0*/  UIMAD.WIDE.U32 UR22, UR37, UR15, URZ ;  /* 0x0000000f251672a5 */ /* 0x000fe2000f8e00ff */
[----:B------:R-:W-:Y:S02]  /*27f0*/  UMOV UR16, UR17 ;  /* 0x0000001100107c82 */ /* 0x000fe40008000000 */
[----:B------:R-:W-:Y:S01]  /*2800*/  UMOV UR8, UR9 ;  /* 0x0000000900087c82 */ /* 0x000fe20008000000 */
[----:B---3--:R-:W-:Y:S02]  /*2810*/  USHF.R.U32.HI UR16, URZ, UR29, UR16 ;  /* 0x0000001dff107299 */ /* 0x008fe40008011610 */
[----:B----4-:R-:W-:Y:S02]  /*2820*/  UISETP.NE.AND UP2, UPT, UR20, 0x1, UPT ;  /* 0x000000011400788c */ /* 0x010fe4000bf45270 */
[----:B------:R-:W-:Y:S02]  /*2830*/  USHF.R.U32.HI UR8, URZ, UR13, UR8 ;  /* 0x0000000dff087299 */ /* 0x000fe40008011608 */
[----:B------:R-:W-:-:S02]  /*2840*/  USEL UR7, UR39, UR16, !UP0 ;  /* 0x0000001027077287 */ /* 0x000fc4000c000000 */
[----:B------:R-:W-:Y:S02]  /*2850*/  USEL UR8, UR41, UR8, !UP2 ;  /* 0x0000000829087287 */ /* 0x000fe4000d000000 */
[----:B-1----:R-:W-:Y:S01]  /*2860*/  UIMAD.WIDE.U32 UR16, UR7, UR10, URZ ;  /* 0x0000000a071072a5 */ /* 0x002fe2000f8e00ff */
[----:B------:R-:W-:Y:S01]  /*2870*/  UMOV UR4, UR23 ;  /* 0x0000001700047c82 */ /* 0x000fe20008000000 */
[----:B------:R-:W-:Y:S02]  /*2880*/  UIMAD.WIDE.U32 UR18, UR38, UR12, URZ ;  /* 0x0000000c261272a5 */ /* 0x000fe4000f8e00ff */
[----:B------:R-:W-:-:S03]  /*2890*/  UIMAD.WIDE.U32 UR22, UR8, UR10, URZ ;  /* 0x0000000a081672a5 */ /* 0x000fc6000f8e00ff */
[----:B------:R-:W-:Y:S01]  /*28a0*/  UMOV UR16, UR17 ;  /* 0x0000001100107c82 */ /* 0x000fe20008000000 */
[----:B------:R-:W-:Y:S02]  /*28b0*/  USHF.R.U32.HI UR4, URZ, UR29, UR4 ;  /* 0x0000001dff047299 */ /* 0x000fe40008011604 */
[----:B------:R-:W-:Y:S01]  /*28c0*/  @UP3 USHF.R.U32.HI UR7, URZ, UR11, UR16 ;  /* 0x0000000bff073299 */ /* 0x000fe20008011610 */
[----:B------:R-:W-:Y:S01]  /*28d0*/  UMOV UR18, UR19 ;  /* 0x0000001300127c82 */ /* 0x000fe20008000000 */
[----:B------:R-:W-:Y:S01]  /*28e0*/  UMOV UR22, UR23 ;  /* 0x0000001700167c82 */ /* 0x000fe20008000000 */
[----:B------:R-:W-:Y:S02]  /*28f0*/  USHF.R.U32.HI UR13, URZ, UR13, UR18 ;  /* 0x0000000dff0d7299 */ /* 0x000fe40008011612 */
[----:B------:R-:W-:Y:S02]  /*2900*/  USEL UR4, UR37, UR4, !UP0 ;  /* 0x0000000425047287 */ /* 0x000fe4000c000000 */
[----:B------:R-:W-:-:S02]  /*2910*/  @UP3 USHF.R.U32.HI UR8, URZ, UR11, UR22 ;  /* 0x0000000bff083299 */ /* 0x000fc40008011616 */
[----:B------:R-:W-:Y:S02]  /*2920*/  UIMAD UR9, UR40, UR7, URZ ;  /* 0x00000007280972a4 */ /* 0x000fe4000f8e02ff */
[----:B------:R-:W-:Y:S02]  /*2930*/  USEL UR7, UR38, UR13, !UP2 ;  /* 0x0000000d26077287 */ /* 0x000fe4000d000000 */
[----:B------:R-:W-:Y:S02]  /*2940*/  UIMAD UR12, UR40, UR8, URZ ;  /* 0x00000008280c72a4 */ /* 0x000fe4000f8e02ff */
[----:B------:R-:W-:Y:S02]  /*2950*/  UISETP.GE.AND UP0, UPT, UR4, UR9, UPT ;  /* 0x000000090400728c */ /* 0x000fe4000bf06270 */
[----:B------:R-:W-:Y:S02]  /*2960*/  UIMAD.WIDE.U32 UR16, UR4, UR10, URZ ;  /* 0x0000000a041072a5 */ /* 0x000fe4000f8e00ff */
[----:B------:R-:W-:-:S02]  /*2970*/  UISETP.GE.OR UP0, UPT, UR7, UR12, UP0 ;  /* 0x0000000c0700728c */ /* 0x000fc40008706670 */
        /* <DEDUP_REMOVED lines=19> */
.L_x_41:
[----:B------:R-:W2:Y:S02]  /*2ab0*/  LDCU UR4, c[0x0][0xb30] ;  /* 0x00016600ff0477ac */ /* 0x000ea40008000800 */
[----:B--2---:R-:W-:-:S09]  /*2ac0*/  UISETP.NE.AND UP0, UPT, UR4, 0x1, UPT ;  /* 0x000000010400788c */ /* 0x004fd2000bf05270 */
[----:B------:R-:W-:Y:S05]  /*2ad0*/  BRA.U UP0, `(.L_x_42) ;  /* 0x0000000100447547 */ /* 0x000fea000b800000 */
        /* <DEDUP_REMOVED lines=17> */
.L_x_42:
[----:B------:R-:W-:Y:S01]  /*2bf0*/  VIADD R11, R11, 0x1 ;  /* 0x000000010b0b7836 */ /* 0x000fe20000000000 */
[----:B------:R-:W-:Y:S02]  /*2c00*/  R2UR UR7, R48 ;  /* 0x00000000300772ca */ /* 0x000fe400000e0000 */
[----:B------:R-:W-:Y:S02]  /*2c10*/  R2UR UR4, R47 ;  /* 0x000000002f0472ca */ /* 0x000fe400000e0000 */
[C---:B------:R-:W-:Y:S02]  /*2c20*/  ISETP.NE.AND P0, PT, R11.reuse, 0x2, PT ;  /* 0x000000020b00780c */ /* 0x040fe40003f05270 */
[----:B------:R-:W-:Y:S02]  /*2c30*/  PLOP3.LUT P1, PT, PT, PT, PT, 0x80, 0x8 ;  /* 0x000000000008781c */ /* 0x000fe40003f2f070 */
[----:B-1----:R-:W-:Y:S02]  /*2c40*/  SEL R0, RZ, 0x1, P0 ;  /* 0x00000001ff007807 */ /* 0x002fe40000000000 */
[----:B------:R-:W-:-:S02]  /*2c50*/  SEL R11, R11, RZ, P0 ;  /* 0x000000ff0b0b7207 */ /* 0x000fc40000000000 */
[----:B------:R-:W-:Y:S01]  /*2c60*/  LOP3.LUT R10, R10, R0, RZ, 0x3c, !PT ;  /* 0x000000000a0a7212 */ /* 0x000fe200078e3cff */
[----:B------:R-:W-:Y:S02]  /*2c70*/  UIADD3 UR29, UPT, UPT, UR38, UR7, URZ ;  /* 0x00000007261d7290 */ /* 0x000fe4000fffe0ff */
[----:B------:R-:W-:Y:S01]  /*2c80*/  UIADD3 UR32, UPT, UPT, UR37, UR4, URZ ;  /* 0x0000000425207290 */ /* 0x000fe2000fffe0ff */
[----:B------:R-:W-:Y:S11]  /*2c90*/  BRA.U UP1, `(.L_x_43) ;  /* 0xfffffff101187547 */ /* 0x000ff6000b83ffff */
[----:B------:R-:W-:Y:S01]  /*2ca0*/  UIADD3 UR7, UPT, UPT, UR6, 0xd0, URZ ;  /* 0x000000d006077890 */ /* 0x000fe2000fffe0ff */
[----:B------:R-:W-:-:S03]  /*2cb0*/  SHF.L.U32 R2, R12, 0x1f, RZ ;  /* 0x0000001f0c027819 */ /* 0x000fc600000006ff */
[----:B------:R-:W-:-:S09]  /*2cc0*/  ULEA UR4, UR5, UR7, 0x3 ;  /* 0x0000000705047291 */ /* 0x000fd2000f8e18ff */
[----:B------:R-:W1:Y:S02]  /*2cd0*/  SYNCS.PHASECHK.TRANS64.TRYWAIT P0, [UR4], R2 ;  /* 0x00000002ff0075a7 */ /* 0x000e640008001104 */
[----:B-1----:R-:W-:Y:S05]  /*2ce0*/  @!P0 BRA `(.L_x_44) ;  /* 0x0000005800a08947 */ /* 0x002fea0003800000 */
.L_x_150:
[----:B------:R-:W-:-:S04]  /*2cf0*/  UIADD3 UR4, UPT, UPT, UR5, 0x1, URZ ;  /* 0x0000000105047890 */ /* 0x000fc8000fffe0ff */
[----:B------:R-:W-:-:S04]  /*2d00*/  UISETP.NE.AND UP0, UPT, UR4, 0x1a, UPT ;  /* 0x0000001a0400788c */ /* 0x000fc8000bf05270 */
[----:B------:R-:W-:Y:S02]  /*2d10*/  USEL UR6, URZ, 0x1, UP0 ;  /* 0x00000001ff067887 */ /* 0x000fe40008000000 */
[----:B------:R-:W-:-:S04]  /*2d20*/  USEL UR4, UR4, URZ, UP0 ;  /* 0x000000ff04047287 */ /* 0x000fc80008000000 */
[----:B------:R-:W-:Y:S01]  /*2d30*/  ULEA UR5, UR4, UR7, 0x3 ;  /* 0x0000000704057291 */ /* 0x000fe2000f8e18ff */
[----:B-1----:R-:W-:-:S04]  /*2d40*/  LOP3.LUT R2, R12, UR6, RZ, 0x3c, !PT ;  /* 0x000000060c027c12 */ /* 0x002fc8000f8e3cff */
[----:B------:R-:W-:-:S04]  /*2d50*/  SHF.L.U32 R3, R2, 0x1f, RZ ;  /* 0x0000001f02037819 */ /* 0x000fc800000006ff */
[----:B------:R-:W1:Y:S02]  /*2d60*/  SYNCS.PHASECHK.TRANS64.TRYWAIT P0, [UR5], R3 ;  /* 0x00000003ff0075a7 */ /* 0x000e640008001105 */
[----:B-1----:R-:W-:Y:S05]  /*2d70*/  @!P0 BRA `(.L_x_45) ;  /* 0x0000005800948947 */ /* 0x002fea0003800000 */
.L_x_152:
[----:B------:R-:W-:-:S04]  /*2d80*/  UIADD3 UR4, UPT, UPT, UR4, 0x1, URZ ;  /* 0x0000000104047890 */ /* 0x000fc8000fffe0ff */
[----:B------:R-:W-:-:S04]  /*2d90*/  UISETP.NE.AND UP0, UPT, UR4, 0x1a, UPT ;  /* 0x0000001a0400788c */ /* 0x000fc8000bf05270 */
[----:B------:R-:W-:Y:S02]  /*2da0*/  USEL UR6, URZ, 0x1, UP0 ;  /* 0x00000001ff067887 */ /* 0x000fe40008000000 */
[----:B------:R-:W-:-:S04]  /*2db0*/  USEL UR4, UR4, URZ, UP0 ;  /* 0x000000ff04047287 */ /* 0x000fc80008000000 */
[----:B------:R-:W-:Y:S01]  /*2dc0*/  ULEA UR5, UR4, UR7, 0x3 ;  /* 0x0000000704057291 */ /* 0x000fe2000f8e18ff */
[----:B------:R-:W-:-:S04]  /*2dd0*/  LOP3.LUT R2, R2, UR6, RZ, 0x3c, !PT ;  /* 0x0000000602027c12 */ /* 0x000fc8000f8e3cff */
[----:B-1----:R-:W-:-:S04]  /*2de0*/  SHF.L.U32 R3, R2, 0x1f, RZ ;  /* 0x0000001f02037819 */ /* 0x002fc800000006ff */
[----:B------:R-:W1:Y:S02]  /*2df0*/  SYNCS.PHASECHK.TRANS64.TRYWAIT P0, [UR5], R3 ;  /* 0x00000003ff0075a7 */ /* 0x000e640008001105 */
[----:B-1----:R-:W-:Y:S05]  /*2e00*/  @!P0 BRA `(.L_x_46) ;  /* 0x0000005800888947 */ /* 0x002fea0003800000 */
.L_x_154:
        /* <DEDUP_REMOVED lines=9> */
.L_x_156:
        /* <DEDUP_REMOVED lines=9> */
.L_x_158:
        /* <DEDUP_REMOVED lines=9> */
.L_x_160:
        /* <DEDUP_REMOVED lines=9> */
.L_x_162:
        /* <DEDUP_REMOVED lines=9> */
.L_x_164:
        /* <DEDUP_REMOVED lines=9> */
.L_x_166:
        /* <DEDUP_REMOVED lines=9> */
.L_x_168:
        /* <DEDUP_REMOVED lines=9> */
.L_x_170:
        /* <DEDUP_REMOVED lines=9> */
.L_x_172:
        /* <DEDUP_REMOVED lines=9> */
.L_x_174:
        /* <DEDUP_REMOVED lines=9> */
.L_x_176:
        /* <DEDUP_REMOVED lines=9> */
.L_x_178:
        /* <DEDUP_REMOVED lines=9> */
.L_x_180:
        /* <DEDUP_REMOVED lines=9> */
.L_x_182:
        /* <DEDUP_REMOVED lines=9> */
.L_x_184:
        /* <DEDUP_REMOVED lines=9> */
.L_x_186:
        /* <DEDUP_REMOVED lines=9> */
.L_x_188:
        /* <DEDUP_REMOVED lines=9> */
.L_x_190:
        /* <DEDUP_REMOVED lines=9> */
.L_x_192:
        /* <DEDUP_REMOVED lines=9> */
.L_x_194:
        /* <DEDUP_REMOVED lines=9> */
.L_x_196:
        /* <DEDUP_REMOVED lines=9> */
.L_x_198:
[----:B------:R-:W-:-:S04]  /*3a70*/  UIADD3 UR4, UPT, UPT, UR4, 0x1, URZ ;  /* 0x0000000104047890 */ /* 0x000fc8000fffe0ff */
[----:B------:R-:W-:-:S04]  /*3a80*/  UISETP.NE.AND UP0, UPT, UR4, 0x1a, UPT ;  /* 0x0000001a0400788c */ /* 0x000fc8000bf05270 */
[----:B------:R-:W-:Y:S02]  /*3a90*/  USEL UR5, URZ, 0x1, UP0 ;  /* 0x00000001ff057887 */ /* 0x000fe40008000000 */
[----:B------:R-:W-:-:S04]  /*3aa0*/  USEL UR4, UR4, URZ, UP0 ;  /* 0x000000ff04047287 */ /* 0x000fc80008000000 */
[----:B------:R-:W-:Y:S01]  /*3ab0*/  ULEA UR4, UR4, UR7, 0x3 ;  /* 0x0000000704047291 */ /* 0x000fe2000f8e18ff */
[----:B------:R-:W-:-:S04]  /*3ac0*/  LOP3.LUT R2, R2, UR5, RZ, 0x3c, !PT ;  /* 0x0000000502027c12 */ /* 0x000fc8000f8e3cff */
[----:B------:R-:W-:Y:S01]  /*3ad0*/  SHF.L.U32 R2, R2, 0x1f, RZ ;  /* 0x0000001f02027819 */ /* 0x000fe200000006ff */
[----:B-1----:R-:W-:-:S07]  /*3ae0*/  IMAD.U32 R0, RZ, RZ, UR4 ;  /* 0x00000004ff007e24 */ /* 0x002fce000f8e00ff */
.L_x_69:
[----:B-1----:R1:W2:Y:S02]  /*3af0*/  SYNCS.PHASECHK.TRANS64.TRYWAIT P0, [R0+URZ], R2 ;  /* 0x00000002000075a7 */ /* 0x0022a400080011ff */
[----:B--2---:R-:W-:Y:S05]  /*3b00*/  @!P0 NANOSLEEP.SYNCS 0x989680 ;  /* 0x009896800000895d */ /* 0x004fea0003900000 */
[----:B------:R-:W2:Y:S02]  /*3b10*/  @!P0 SYNCS.PHASECHK.TRANS64 P0, [R0+URZ], R2 ;  /* 0x00000002000085a7 */ /* 0x000ea400080010ff */
[----:B--2---:R-:W-:Y:S05]  /*3b20*/  @P0 EXIT ;  /* 0x000000000000094d */ /* 0x004fea0003800000 */
[----:B------:R-:W-:Y:S05]  /*3b30*/  BRA `(.L_x_69) ;  /* 0xfffffffc00ec7947 */ /* 0x000fea000383ffff */
.L_x_23:
[----:B------:R-:W-:-:S04]  /*3b40*/  UISETP.NE.AND UP0, UPT, UR54, URZ, UPT ;  /* 0x000000ff3600728c */ /* 0x000fc8000bf05270 */
[----:B------:R-:W-:-:S09]  /*3b50*/  UISETP.NE.OR UP0, UPT, UR22, 0x1, UP0 ;  /* 0x000000011600788c */ /* 0x000fd20008705670 */
[----:B------:R-:W-:Y:S05]  /*3b60*/  BRA.U UP0, `(.L_x_70) ;  /* 0x0000000500487547 */ /* 0x000fea000b800000 */
[----:B------:R-:W-:Y:S01]  /*3b70*/  ISETP.GE.U32.AND P2, PT, R0, 0x8, PT ;  /* 0x000000080000780c */ /* 0x000fe20003f46070 */
[----:B------:R-:W-:Y:S01]  /*3b80*/  IMAD.MOV.U32 R12, RZ, RZ, 0x1 ;  /* 0x00000001ff0c7424 */ /* 0x000fe200078e00ff */
[----:B------:R-:W-:Y:S02]  /*3b90*/  CS2R R10, SRZ ;  /* 0x00000000000a7805 */ /* 0x000fe4000001ff00 */
[----:B------:R-:W-:Y:S01]  /*3ba0*/  CS2R R8, SRZ ;  /* 0x0000000000087805 */ /* 0x000fe2000001ff00 */
[----:B------:R-:W-:Y:S01]  /*3bb0*/  UMOV UR6, 0x400 ;  /* 0x0000040000067882 */ /* 0x000fe20000000000 */
[----:B------:R-:W-:Y:S01]  /*3bc0*/  UMOV UR5, URZ ;  /* 0x000000ff00057c82 */ /* 0x000fe20008000000 */
[----:B------:R-:W-:-:S12]  /*3bd0*/  ULEA UR6, UR54, UR6, 0x18 ;  /* 0x0000000636067291 */ /* 0x000fd8000f8ec0ff */
.L_x_74:
[----:B------:R-:W-:Y:S02]  /*3be0*/  LEA R2, R8, UR6, 0x3 ;  /* 0x0000000608027c11 */ /* 0x000fe4000f8e18ff */
[----:B------:R-:W-:-:S03]  /*3bf0*/  SHF.L.U32 R4, R9, 0x1f, RZ ;  /* 0x0000001f09047819 */ /* 0x000fc600000006ff */
[----:B------:R-:W-:Y:S01]  /*3c00*/  VIADD R5, R2, 0x250 ;  /* 0x0000025002057836 */ /* 0x000fe20000000000 */
[----:B------:R-:W2:Y:S02]  /*3c10*/  SYNCS.PHASECHK.TRANS64.TRYWAIT P0, [R2+URZ+0x240], R4 ;  /* 0x00024004020075a7 */ /* 0x000ea400080011ff */
[----:B--2---:R-:W-:Y:S05]  /*3c20*/  @!P0 BRA `(.L_x_71) ;  /* 0x0000005400288947 */ /* 0x004fea0003800000 */
.L_x_199:
[----:B------:R-:W-:Y:S01]  /*3c30*/  ULEA UR4, UR5, UR6, 0x3 ;  /* 0x0000000605047291 */ /* 0x000fe2000f8e18ff */
[----:B--2---:R-:W-:Y:S01]  /*3c40*/  PRMT R2, RZ, 0x654, R5 ;  /* 0x00000654ff027816 */ /* 0x004fe20000000005 */
[----:B------:R-:W-:Y:S01]  /*3c50*/  @!P2 IMAD.MOV.U32 R4, RZ, RZ, 0x10 ;  /* 0x00000010ff04a424 */ /* 0x000fe200078e00ff */
[----:B------:R-:W-:Y:S01]  /*3c60*/  SHF.L.U32 R5, R12, 0x1f, RZ ;  /* 0x0000001f0c057819 */ /* 0x000fe200000006ff */
[----:B------:R-:W-:Y:S01]  /*3c70*/  UIADD3 UR7, UPT, UPT, UR4, 0x1e0, URZ ;  /* 0x000001e004077890 */ /* 0x000fe2000fffe0ff */
[----:B------:R2:W-:Y:S05]  /*3c80*/  SYNCS.ARRIVE.TRANS64.RED.A1T0 RZ, [R2+URZ], RZ ;  /* 0x000000ff02ff79a7 */ /* 0x0005ea00081004ff */
[----:B------:R-:W-:Y:S01]  /*3c90*/  IMAD.U32 R6, RZ, RZ, UR7 ;  /* 0x00000007ff067e24 */ /* 0x000fe2000f8e00ff */
[----:B------:R-:W3:Y:S04]  /*3ca0*/  SYNCS.PHASECHK.TRANS64.TRYWAIT P0, [UR4+0x1f0], R5 ;  /* 0x0001f005ff0075a7 */ /* 0x000ee80008001104 */
[----:B------:R-:W-:Y:S01]  /*3cb0*/  PRMT R6, R0, 0x654, R6 ;  /* 0x0000065400067816 */ /* 0x000fe20000000006 */
[----:B--23--:R-:W-:Y:S06]  /*3cc0*/  @!P0 BRA `(.L_x_72) ;  /* 0x0000005400148947 */ /* 0x00cfec0003800000 */
.L_x_201:
[----:B------:R-:W-:Y:S01]  /*3cd0*/  ULEA UR8, UR5, UR6, 0x4 ;  /* 0x0000000605087291 */ /* 0x000fe2000f8e20ff */
[----:B------:R-:W-:Y:S01]  /*3ce0*/  SEL R3, R6, R3, !P2 ;  /* 0x0000000306037207 */ /* 0x000fe20005000000 */
[----:B------:R-:W-:Y:S01]  /*3cf0*/  UIADD3 UR9, UPT, UPT, UR4, 0x1e0, URZ ;  /* 0x000001e004097890 */ /* 0x000fe2000fffe0ff */
[----:B--2---:R-:W-:Y:S01]  /*3d00*/  LEA R2, R11, UR6, 0x3 ;  /* 0x000000060b027c11 */ /* 0x004fe2000f8e18ff */
[----:B------:R-:W-:Y:S01]  /*3d10*/  UIADD3 UR8, UPT, UPT, UR8, 0x270, URZ ;  /* 0x0000027008087890 */ /* 0x000fe2000fffe0ff */
[----:B------:R2:W-:Y:S01]  /*3d20*/  @!P2 SYNCS.ARRIVE.TRANS64.RED RZ, [R3+URZ], R4 ;  /* 0x0000000403ffa9a7 */ /* 0x0005e200080004ff */
[----:B------:R-:W-:Y:S01]  /*3d30*/  UIADD3 UR4, UPT, UPT, UR5, 0x1, URZ ;  /* 0x0000000105047890 */ /* 0x000fe2000fffe0ff */
[----:B------:R-:W-:-:S03]  /*3d40*/  VIADD R8, R8, 0x1 ;  /* 0x0000000108087836 */ /* 0x000fc60000000000 */
[----:B------:R-:W-:Y:S02]  /*3d50*/  UISETP.NE.AND UP0, UPT, UR4, 0x2, UPT ;  /* 0x000000020400788c */ /* 0x000fe4000bf05270 */
[----:B------:R-:W-:Y:S01]  /*3d60*/  ISETP.NE.AND P0, PT, R8, 0x2, PT ;  /* 0x000000020800780c */ /* 0x000fe20003f05270 */
[----:B------:R-:W-:Y:S06]  /*3d70*/  UGETNEXTWORKID.BROADCAST [UR8], [UR9] ;  /* 0x00000000080073ca */ /* 0x000fec0008000100 */
[----:B------:R-:W-:Y:S02]  /*3d80*/  USEL UR7, URZ, 0x1, UP0 ;  /* 0x00000001ff077887 */ /* 0x000fe40008000000 */
[----:B------:R-:W-:-:S04]  /*3d90*/  USEL UR5, UR4, URZ, UP0 ;  /* 0x000000ff04057287 */ /* 0x000fc80008000000 */
[----:B------:R-:W-:Y:S02]  /*3da0*/  LOP3.LUT R12, R12, UR7, RZ, 0x3c, !PT ;  /* 0x000000070c0c7c12 */ /* 0x000fe4000f8e3cff */
[----:B--2---:R-:W-:-:S04]  /*3db0*/  SHF.L.U32 R4, R10, 0x1f, RZ ;  /* 0x0000001f0a047819 */ /* 0x004fc800000006ff */
[----:B------:R-:W2:Y:S02]  /*3dc0*/  SYNCS.PHASECHK.TRANS64.TRYWAIT P1, [R2+URZ+0x1e0], R4 ;  /* 0x0001e004020075a7 */ /* 0x000ea400080211ff */
[----:B--2---:R-:W-:Y:S05]  /*3dd0*/  @!P1 BRA `(.L_x_73) ;  /* 0x0000005000e89947 */ /* 0x004fea0003800000 */
.L_x_202:
[C---:B--2---:R-:W-:Y:S01]  /*3de0*/  LEA R4, R11.reuse, UR6, 0x4 ;  /* 0x000000060b047c11 */ /* 0x044fe2000f8e20ff */
[----:B------:R-:W-:Y:S01]  /*3df0*/  VIADD R2, R2, 0x1f0 ;  /* 0x000001f002027836 */ /* 0x000fe20000000000 */
[----:B------:R-:W-:Y:S01]  /*3e00*/  SEL R8, R8, RZ, P0 ;  /* 0x000000ff08087207 */ /* 0x000fe20000000000 */
[----:B------:R-:W-:-:S03]  /*3e10*/  VIADD R11, R11, 0x1 ;  /* 0x000000010b0b7836 */ /* 0x000fc60000000000 */
[----:B------:R-:W2:Y:S01]  /*3e20*/  LDS.128 R4, [R4+0x270] ;  /* 0x0002700004047984 */ /* 0x000ea20000000c00 */
[----:B------:R-:W-:Y:S02]  /*3e30*/  PRMT R2, RZ, 0x654, R2 ;  /* 0x00000654ff027816 */ /* 0x000fe40000000002 */
[C---:B------:R-:W-:Y:S01]  /*3e40*/  ISETP.NE.AND P1, PT, R11.reuse, 0x2, PT ;  /* 0x000000020b00780c */ /* 0x040fe20003f25270 */
[----:B------:R-:W-:Y:S01]  /*3e50*/  @!PT LDS RZ, [RZ] ;  /* 0x00000000fffff984 */ /* 0x000fe20000000800 */
[----:B------:R-:W-:Y:S01]  /*3e60*/  @!PT LDS RZ, [RZ] ;  /* 0x00000000fffff984 */ /* 0x000fe20000000800 */
[----:B------:R-:W-:Y:S01]  /*3e70*/  @!PT LDS RZ, [RZ] ;  /* 0x00000000fffff984 */ /* 0x000fe20000000800 */
[----:B------:R-:W-:Y:S01]  /*3e80*/  @!PT LDS RZ, [RZ] ;  /* 0x00000000fffff984 */ /* 0x000fe20000000800 */
[----:B------:R3:W-:Y:S06]  /*3e90*/  MEMBAR.ALL.CTA ;  /* 0x0000000000007992 */ /* 0x0007ec0000008000 */
[----:B---3--:R-:W3:Y:S01]  /*3ea0*/  FENCE.VIEW.ASYNC.S ;  /* 0x00000000000073c6 */ /* 0x008ee20000000000 */
[----:B------:R-:W-:Y:S01]  /*3eb0*/  SEL R11, R11, RZ, P1 ;  /* 0x000000ff0b0b7207 */ /* 0x000fe20000800000 */
[----:B---3--:R3:W-:Y:S01]  /*3ec0*/  SYNCS.ARRIVE.TRANS64.RED.A1T0 RZ, [R2+URZ], RZ ;  /* 0x000000ff02ff79a7 */ /* 0x0087e200081004ff */
[----:B--2---:R-:W-:-:S02]  /*3ed0*/  LOP3.LUT P3, RZ, R6, 0x1, RZ, 0xc0, !PT ;  /* 0x0000000106ff7812 */ /* 0x004fc4000786c0ff */
[----:B------:R-:W-:-:S04]  /*3ee0*/  SEL R4, RZ, 0x1, P1 ;  /* 0x00000001ff047807 */ /* 0x000fc80000800000 */
[----:B------:R-:W-:Y:S02]  /*3ef0*/  LOP3.LUT R10, R10, R4, RZ, 0x3c, !PT ;  /* 0x000000040a0a7212 */ /* 0x000fe400078e3cff */
[----:B---3--:R-:W-:-:S04]  /*3f00*/  SEL R2, RZ, 0x1, P0 ;  /* 0x00000001ff027807 */ /* 0x008fc80000000000 */
[----:B------:R-:W-:Y:S01]  /*3f10*/  LOP3.LUT R9, R9, R2, RZ, 0x3c, !PT ;  /* 0x0000000209097212 */ /* 0x000fe200078e3cff */
[----:B------:R-:W-:Y:S06]  /*3f20*/  @P3 BRA `(.L_x_74) ;  /* 0xfffffffc002c3947 */ /* 0x000fec000383ffff */
[----:B------:R-:W-:Y:S01]  /*3f30*/  ULEA UR4, UR5, UR6, 0x3 ;  /* 0x0000000605047291 */ /* 0x000fe2000f8e18ff */
[----:B------:R-:W-:-:S08]  /*3f40*/  SHF.L.U32 R2, R12, 0x1f, RZ ;  /* 0x0000001f0c027819 */ /* 0x000fd000000006ff */
[----:B------:R-:W2:Y:S02]  /*3f50*/  SYNCS.PHASECHK.TRANS64 P0, [UR4+0x1f0], R2 ;  /* 0x0001f002ff0075a7 */ /* 0x000ea40008001004 */
[----:B--2---:R-:W-:Y:S05]  /*3f60*/  @P0 BRA `(.L_x_75) ;  /* 0x0000000000080947 */ /* 0x004fea0003800000 */
[----:B------:R-:W2:Y:S02]  /*3f70*/  SYNCS.PHASECHK.TRANS64.TRYWAIT P0, [UR4+0x1f0], R2 ;  /* 0x0001f002ff0075a7 */ /* 0x000ea40008001104 */
[----:B--2---:R-:W-:Y:S05]  /*3f80*/  @!P0 BRA `(.L_x_76) ;  /* 0x0000005000908947 */ /* 0x004fea0003800000 */
.L_x_75:
[----:B------:R-:W-:-:S04]  /*3f90*/  UIADD3 UR7, UPT, UPT, UR5, 0x1, URZ ;  /* 0x0000000105077890 */ /* 0x000fc8000fffe0ff */
[----:B------:R-:W-:-:S04]  /*3fa0*/  UISETP.NE.AND UP0, UPT, UR7, 0x2, UPT ;  /* 0x000000020700788c */ /* 0x000fc8000bf05270 */
[----:B------:R-:W-:Y:S02]  /*3fb0*/  USEL UR8, URZ, 0x1, UP0 ;  /* 0x00000001ff087887 */ /* 0x000fe40008000000 */
[----:B------:R-:W-:-:S04]  /*3fc0*/  USEL UR7, UR7, URZ, UP0 ;  /* 0x000000ff07077287 */ /* 0x000fc80008000000 */
[----:B------:R-:W-:Y:S01]  /*3fd0*/  ULEA UR7, UR7, UR6, 0x3 ;  /* 0x0000000607077291 */ /* 0x000fe2000f8e18ff */
[----:B--2---:R-:W-:-:S04]  /*3fe0*/  LOP3.LUT R2, R12, UR8, RZ, 0x3c, !PT ;  /* 0x000000080c027c12 */ /* 0x004fc8000f8e3cff */
[----:B------:R-:W-:-:S04]  /*3ff0*/  SHF.L.U32 R0, R2, 0x1f, RZ ;  /* 0x0000001f02007819 */ /* 0x000fc800000006ff */
[----:B------:R-:W2:Y:S02]  /*4000*/  SYNCS.PHASECHK.TRANS64 P0, [UR7+0x1f0], R0 ;  /* 0x0001f000ff0075a7 */ /* 0x000ea40008001007 */
[----:B-12---:R-:W-:Y:S05]  /*4010*/  @P0 EXIT ;  /* 0x000000000000094d */ /* 0x006fea0003800000 */
[----:B------:R-:W-:Y:S02]  /*4020*/  SHF.L.U32 R2, R2, 0x1f, RZ ;  /* 0x0000001f02027819 */ /* 0x000fe400000006ff */
[----:B------:R-:W-:-:S07]  /*4030*/  MOV R0, UR7 ;  /* 0x0000000700007c02 */ /* 0x000fce0008000f00 */
.L_x_77:
[----:B-1----:R1:W2:Y:S02]  /*4040*/  SYNCS.PHASECHK.TRANS64.TRYWAIT P0, [R0+URZ+0x1f0], R2 ;  /* 0x0001f002000075a7 */ /* 0x0022a400080011ff */
[----:B--2---:R-:W-:Y:S05]  /*4050*/  @!P0 NANOSLEEP.SYNCS 0x989680 ;  /* 0x009896800000895d */ /* 0x004fea0003900000 */
[----:B------:R-:W2:Y:S02]  /*4060*/  @!P0 SYNCS.PHASECHK.TRANS64 P0, [R0+URZ+0x1f0], R2 ;  /* 0x0001f002000085a7 */ /* 0x000ea400080010ff */
[----:B--2---:R-:W-:Y:S05]  /*4070*/  @P0 EXIT ;  /* 0x000000000000094d */ /* 0x004fea0003800000 */
[----:B------:R-:W-:Y:S05]  /*4080*/  BRA `(.L_x_77) ;  /* 0xfffffffc00ec7947 */ /* 0x000fea000383ffff */
.L_x_70:
[----:B------:R-:W-:Y:S05]  /*4090*/  BRA.U UP5, `(.L_x_78) ;  /* 0x0000000d059c7547 */ /* 0x000fea000b800000 */
[----:B------:R-:W-:Y:S01]  /*40a0*/  UMOV UR4, 0x40 ;  /* 0x0000004000047882 */ /* 0x000fe20000000000 */
[----:B------:R-:W-:Y:S01]  /*40b0*/  NOP ;  /* 0x0000000000007918 */ /* 0x000fe20000000000 */
[----:B------:R-:W-:Y:S01]  /*40c0*/  ULEA UR5, UR54, UR4, 0x18 ;  /* 0x0000000436057291 */ /* 0x000fe2000f8ec0ff */
[----:B------:R-:W-:Y:S02]  /*40d0*/  UMOV UR6, 0x400 ;  /* 0x0000040000067882 */ /* 0x000fe40000000000 */
[----:B------:R-:W-:-:S06]  /*40e0*/  ULEA UR6, UR54, UR6, 0x18 ;  /* 0x0000000636067291 */ /* 0x000fcc000f8ec0ff */
[----:B------:R-:W2:Y:S02]  /*40f0*/  LDS.U8 R0, [UR5+0x1c] ;  /* 0x00001c05ff007984 */ /* 0x000ea40008000000 */
[----:B--2---:R-:W-:-:S13]  /*4100*/  ISETP.NE.AND P0, PT, R0, RZ, PT ;  /* 0x000000ff0000720c */ /* 0x004fda0003f05270 */
[----:B------:R-:W-:Y:S05]  /*4110*/  @P0 BRA `(.L_x_79) ;  /* 0x0000000000580947 */ /* 0x000fea0003800000 */
[----:B------:R-:W-:-:S13]  /*4120*/  ELECT P0, URZ, PT ;  /* 0x0000000000ff782f */ /* 0x000fda0003800000 */
[----:B------:R-:W-:Y:S05]  /*4130*/  @!P0 BRA `(.L_x_80) ;  /* 0x0000000000608947 */ /* 0x000fea0003800000 */
[----:B------:R-:W-:Y:S01]  /*4140*/  UMOV UR4, 0x10 ;  /* 0x0000001000047882 */ /* 0x000fe20000000000 */
[----:B------:R-:W-:Y:S01]  /*4150*/  HFMA2 R0, -RZ, RZ, 0, 5.9604644775390625e-08 ;  /* 0x00000001ff007431 */ /* 0x000fe200000001ff */
[----:B------:R-:W-:-:S03]  /*4160*/  MOV R3, 0xffff ;  /* 0x0000ffff00037802 */ /* 0x000fc60000000f00 */
[----:B------:R-:W-:Y:S04]  /*4170*/  DEPBAR.LE SB2, 0x36 ;  /* 0x0000ad800000791a */ /* 0x000fe80000000000 */
[----:B------:R-:W2:Y:S02]  /*4180*/  UTCATOMSWS.FIND_AND_SET.ALIGN UP0, UR4, UR4 ;  /* 0x00000004000475e3 */ /* 0x000ea40008000800 */
[----:B--2---:R-:W-:Y:S01]  /*4190*/  MOV R4, UR4 ;  /* 0x0000000400047c02 */ /* 0x004fe20008000f00 */
[----:B------:R-:W-:Y:S06]  /*41a0*/  BRA.U UP0, `(.L_x_81) ;  /* 0x0000000100187547 */ /* 0x000fec000b800000 */
.L_x_82:
[----:B------:R-:W-:Y:S05]  /*41b0*/  NANOSLEEP 0x64 ;  /* 0x000000640000795d */ /* 0x000fea0003800000 */
[----:B------:R-:W-:-:S05]  /*41c0*/  UMOV UR4, 0x10 ;  /* 0x0000001000047882 */ /* 0x000fca0000000000 */
[----:B------:R-:W-:Y:S04]  /*41d0*/  DEPBAR.LE SB2, 0x36 ;  /* 0x0000ad800000791a */ /* 0x000fe80000000000 */
[----:B------:R-:W2:Y:S02]  /*41e0*/  UTCATOMSWS.FIND_AND_SET.ALIGN UP0, UR4, UR4 ;  /* 0x00000004000475e3 */ /* 0x000ea40008000800 */
[----:B--2---:R-:W-:Y:S01]  /*41f0*/  MOV R4, UR4 ;  /* 0x0000000400047c02 */ /* 0x004fe20008000f00 */
[----:B------:R-:W-:Y:S05]  /*4200*/  BRA.U !UP0, `(.L_x_82) ;  /* 0xfffffffd08e87547 */ /* 0x000fea000b83ffff */
.L_x_81:
[-C--:B------:R-:W-:Y:S02]  /*4210*/  SHF.L.U32 R3, R3, R4.reuse, RZ ;  /* 0x0000000403037219 */ /* 0x080fe400000006ff */
[----:B------:R-:W-:Y:S01]  /*4220*/  SHF.L.U32 R0, R0, R4, RZ ;  /* 0x0000000400007219 */ /* 0x000fe200000006ff */
[----:B------:R-:W-:Y:S02]  /*4230*/  IMAD.SHL.U32 R4, R4, 0x20, RZ ;  /* 0x0000002004047824 */ /* 0x000fe400078e00ff */
[----:B------:R2:W-:Y:S04]  /*4240*/  ATOMS.OR RZ, [UR5+0x14], R3 ;  /* 0x00001403ffff798c */ /* 0x0005e8000b000005 */
[----:B------:R2:W-:Y:S04]  /*4250*/  ATOMS.OR RZ, [UR5+0x18], R0 ;  /* 0x00001800ffff798c */ /* 0x0005e8000b000005 */
[----:B------:R2:W-:Y:S01]  /*4260*/  STS [UR6+0x290], R4 ;  /* 0x00029004ff007988 */ /* 0x0005e20008000806 */
[----:B------:R-:W-:Y:S05]  /*4270*/  BRA `(.L_x_80) ;  /* 0x0000000000107947 */ /* 0x000fea0003800000 */
.L_x_79:
[----:B------:R-:W-:Y:S02]  /*4280*/  MOV R0, 0xffffffff ;  /* 0xffffffff00007802 */ /* 0x000fe40000000f00 */
[----:B------:R-:W-:-:S03]  /*4290*/  MOV R4, 0x42c0 ;  /* 0x000042c000047802 */ /* 0x000fc60000000f00 */
[----:B------:R2:W-:Y:S04]  /*42a0*/  STS [UR6+0x290], R0 ;  /* 0x00029000ff007988 */ /* 0x0005e80008000806 */
[----:B-12--5:R-:W-:Y:S05]  /*42b0*/  CALL.REL.NOINC `($__internal_1_$__cuda_sm10x_tcgen05_guardrail_trap_phase_invalid_during_alloc) ;  /* 0x0000005400687944 */ /* 0x026fea0003c00000 */
.L_x_80:
[----:B------:R-:W-:Y:S05]  /*42c0*/  WARPSYNC.ALL ;  /* 0x0000000000007948 */ /* 0x000fea0003800000 */
[----:B------:R-:W3:Y:S01]  /*42d0*/  S2UR UR4, SR_CgaCtaId ;  /* 0x00000000000479c3 */ /* 0x000ee20000008800 */
[----:B------:R-:W-:Y:S01]  /*42e0*/  UMOV UR17, 0x400 ;  /* 0x0000040000117882 */ /* 0x000fe20000000000 */
[----:B------:R-:W-:-:S06]  /*42f0*/  NOP ;  /* 0x0000000000007918 */ /* 0x000fcc0000000000 */
[----:B------:R-:W-:Y:S06]  /*4300*/  BAR.ARV 0x6, 0xa0 ;  /* 0x0182800000007b1d */ /* 0x000fec0000002000 */
[----:B------:R-:W4:Y:S01]  /*4310*/  LDCU UR5, c[0x0][0x38c] ;  /* 0x00007180ff0577ac */ /* 0x000f220008000800 */
[----:B------:R-:W-:Y:S01]  /*4320*/  LOP3.LUT R2, R2, 0xffff, RZ, 0xc0, !PT ;  /* 0x0000ffff02027812 */ /* 0x000fe200078ec0ff */
[----:B------:R-:W-:Y:S01]  /*4330*/  IMAD.MOV.U32 R11, RZ, RZ, 0x1 ;  /* 0x00000001ff0b7424 */ /* 0x000fe200078e00ff */
[----:B------:R-:W-:Y:S01]  /*4340*/  CS2R R8, SRZ ;  /* 0x0000000000087805 */ /* 0x000fe2000001ff00 */
[----:B------:R-:W1:Y:S01]  /*4350*/  LDCU UR8, c[0x0][0x38c] ;  /* 0x00007180ff0877ac */ /* 0x000e620008000800 */
[----:B------:R-:W-:Y:S01]  /*4360*/  R2UR UR19, R2 ;  /* 0x00000000021372ca */ /* 0x000fe200000e0000 */
[----:B------:R-:W-:Y:S01]  /*4370*/  IMAD.MOV.U32 R10, RZ, RZ, RZ ;  /* 0x000000ffff0a7224 */ /* 0x000fe200078e00ff */
[----:B------:R-:W-:Y:S01]  /*4380*/  UMOV UR22, URZ ;  /* 0x000000ff00167c82 */ /* 0x000fe20008000000 */
[----:B------:R-:W-:Y:S01]  /*4390*/  UMOV UR14, URZ ;  /* 0x000000ff000e7c82 */ /* 0x000fe20008000000 */
[----:B---3--:R-:W-:Y:S01]  /*43a0*/  ULEA UR17, UR4, UR17, 0x18 ;  /* 0x0000001104117291 */ /* 0x008fe2000f8ec0ff */
[----:B------:R-:W-:Y:S01]  /*43b0*/  UMOV UR26, 0x0 ;  /* 0x00000000001a7882 */ /* 0x000fe20000000000 */
[----:B------:R-:W-:-:S02]  /*43c0*/  UMOV UR27, 0x4100010 ;  /* 0x04100010001b7882 */ /* 0x000fc40000000000 */
[----:B------:R-:W-:Y:S02]  /*43d0*/  UIADD3 UR6, UPT, UPT, UR17, 0x3600, URZ ;  /* 0x0000360011067890 */ /* 0x000fe4000fffe0ff */
[----:B------:R-:W-:Y:S02]  /*43e0*/  UIADD3 UR7, UPT, UPT, UR17, 0x1d600, URZ ;  /* 0x0001d60011077890 */ /* 0x000fe4000fffe0ff */
[----:B----4-:R-:W-:Y:S01]  /*43f0*/  UIADD3 UR5, UPT, UPT, UR5, 0x1f, URZ ;  /* 0x0000001f05057890 */ /* 0x010fe2000fffe0ff */
[----:B--2---:R-:W2:Y:S01]  /*4400*/  LDS R0, [UR17+0x290] ;  /* 0x00029011ff007984 */ /* 0x004ea20008000800 */
[----:B------:R-:W-:Y:S02]  /*4410*/  USHF.R.U32.HI UR6, URZ, 0x4, UR6 ;  /* 0x00000004ff067899 */ /* 0x000fe40008011606 */
[----:B------:R-:W-:Y:S02]  /*4420*/  USHF.R.S32.HI UR4, URZ, 0x1f, UR5 ;  /* 0x0000001fff047899 */ /* 0x000fe40008011405 */
[----:B------:R-:W-:-:S02]  /*4430*/  ULOP3.LUT UR6, UR6, 0x3fff, URZ, 0xc0, !UPT ;  /* 0x00003fff06067892 */ /* 0x000fc4000f8ec0ff */
[----:B------:R-:W-:Y:S02]  /*4440*/  ULEA.HI UR4, UR4, UR5, URZ, 0x5 ;  /* 0x0000000504047291 */ /* 0x000fe4000f8f28ff */
[----:B------:R-:W-:Y:S02]  /*4450*/  USHF.R.U32.HI UR5, URZ, 0x4, UR7 ;  /* 0x00000004ff057899 */ /* 0x000fe40008011607 */
[----:B------:R-:W-:Y:S02]  /*4460*/  USHF.R.S32.HI UR28, URZ, 0x5, UR4 ;  /* 0x00000005ff1c7899 */ /* 0x000fe40008011404 */
[----:B------:R-:W-:Y:S02]  /*4470*/  ULOP3.LUT UR5, UR5, 0x3fff, URZ, 0xc0, !UPT ;  /* 0x00003fff05057892 */ /* 0x000fe4000f8ec0ff */
[----:B------:R-:W-:Y:S02]  /*4480*/  UISETP.LT.AND UP0, UPT, UR28, 0x1, UPT ;  /* 0x000000011c00788c */ /* 0x000fe4000bf01270 */
[----:B------:R-:W-:-:S02]  /*4490*/  ULOP3.LUT UR20, UR6, 0x10000, URZ, 0xfc, !UPT ;  /* 0x0001000006147892 */ /* 0x000fc4000f8efcff */
[----:B------:R-:W-:Y:S02]  /*44a0*/  USEL UR29, UR28, 0x1, !UP0 ;  /* 0x000000011c1d7887 */ /* 0x000fe4000c000000 */
[----:B------:R-:W-:Y:S02]  /*44b0*/  ULOP3.LUT UR21, UR5, 0x10000, URZ, 0xfc, !UPT ;  /* 0x0001000005157892 */ /* 0x000fe4000f8efcff */
[----:B------:R-:W-:Y:S02]  /*44c0*/  UIADD3 UR29, UPT, UPT, -UR29, URZ, URZ ;  /* 0x000000ff1d1d7290 */ /* 0x000fe4000fffe1ff */
[----:B-1----:R-:W-:Y:S01]  /*44d0*/  UISETP.GE.AND UP4, UPT, UR8, 0x1, UPT ;  /* 0x000000010800788c */ /* 0x002fe2000bf86270 */
[----:B------:R-:W-:Y:S01]  /*44e0*/  UMOV UR24, 0x0 ;  /* 0x0000000000187882 */ /* 0x000fe20000000000 */
[----:B------:R-:W-:Y:S01]  /*44f0*/  UMOV UR25, 0x4100010 ;  /* 0x0410001000197882 */ /* 0x000fe20000000000 */
[----:B--2---:R-:W-:-:S15]  /*4500*/  R2UR UR30, R0 ;  /* 0x00000000001e72ca */ /* 0x004fde00000e0000 */
.L_x_89:
[----:B------:R-:W-:Y:S02]  /*4510*/  LEA R0, R10, UR17, 0x3 ;  /* 0x000000110a007c11 */ /* 0x000fe4000f8e18ff */
[----:B------:R-:W-:Y:S02]  /*4520*/  SHF.L.U32 R2, R9, 0x1f, RZ ;  /* 0x0000001f09027819 */ /* 0x000fe400000006ff */
[----:B------:R-:W-:Y:S01]  /*4530*/  PLOP3.LUT P0, PT, PT, PT, UP4, 0x80, 0x8 ;  /* 0x000000000008781c */ /* 0x000fe20003f0f048 */
[----:B------:R-:W-:Y:S01]  /*4540*/  VIADD R3, R0, 0x1f0 ;  /* 0x000001f000037836 */ /* 0x000fe20000000000 */
[----:B-1----:R-:W1:Y:S02]  /*4550*/  SYNCS.PHASECHK.TRANS64.TRYWAIT P1, [R0+URZ+0x1e0], R2 ;  /* 0x0001e002000075a7 */ /* 0x002e6400080211ff */
[----:B-1-3--:R-:W-:Y:S09]  /*4560*/  @!P1 BRA `(.L_x_83) ;  /* 0x0000004c00309947 */ /* 0x00aff20003800000 */
.L_x_204:
[----:B------:R-:W-:Y:S01]  /*4570*/  LEA R4, R10, UR17, 0x4 ;  /* 0x000000110a047c11 */ /* 0x000fe2000f8e20ff */
[----:B------:R-:W-:Y:S01]  /*4580*/  @UP4 ULEA UR4, UR14, UR17, 0x3 ;  /* 0x000000110e044291 */ /* 0x000fe2000f8e18ff */
[----:B------:R-:W-:Y:S01]  /*4590*/  PLOP3.LUT P2, PT, PT, PT, PT, 0x80, 0x8 ;  /* 0x000000000008781c */ /* 0x000fe20003f4f070 */
[----:B------:R-:W-:Y:S01]  /*45a0*/  ULEA UR23, UR22, UR17, 0x3 ;  /* 0x0000001116177291 */ /* 0x000fe2000f8e18ff */
[----:B------:R-:W-:Y:S02]  /*45b0*/  PRMT R3, RZ, 0x654, R3 ;  /* 0x00000654ff037816 */ /* 0x000fe40000000003 */
[----:B------:R-:W2:Y:S01]  /*45c0*/  LDS.128 R4, [R4+0x270] ;  /* 0x0002700004047984 */ /* 0x000ea20000000c00 */
[----:B-1----:R-:W-:Y:S02]  /*45d0*/  @P0 SHF.L.U32 R2, R8, 0x1f, RZ ;  /* 0x0000001f08020819 */ /* 0x002fe400000006ff */
[----:B------:R-:W-:Y:S01]  /*45e0*/  SHF.L.U32 R0, R11, 0x1f, RZ ;  /* 0x0000001f0b007819 */ /* 0x000fe200000006ff */
[----:B------:R-:W-:Y:S01]  /*45f0*/  @!PT LDS RZ, [RZ] ;  /* 0x00000000fffff984 */ /* 0x000fe20000000800 */
[----:B------:R-:W-:Y:S01]  /*4600*/  @!PT LDS RZ, [RZ] ;  /* 0x00000000fffff984 */ /* 0x000fe20000000800 */
[----:B------:R-:W-:Y:S01]  /*4610*/  @!PT LDS RZ, [RZ] ;  /* 0x00000000fffff984 */ /* 0x000fe20000000800 */
[----:B------:R-:W-:Y:S01]  /*4620*/  @!PT LDS RZ, [RZ] ;  /* 0x00000000fffff984 */ /* 0x000fe20000000800 */
[----:B------:R1:W-:Y:S06]  /*4630*/  MEMBAR.ALL.CTA ;  /* 0x0000000000007992 */ /* 0x0003ec0000008000 */
[----:B-1----:R-:W1:Y:S02]  /*4640*/  FENCE.VIEW.ASYNC.S ;  /* 0x00000000000073c6 */ /* 0x002e640000000000 */
[----:B-1----:R1:W-:Y:S01]  /*4650*/  SYNCS.ARRIVE.TRANS64.RED.A1T0 RZ, [R3+URZ], RZ ;  /* 0x000000ff03ff79a7 */ /* 0x0023e200081004ff */
[----:B------:R1:W3:Y:S01]  /*4660*/  @P0 SYNCS.PHASECHK.TRANS64.TRYWAIT P2, [UR4], R2 ;  /* 0x00000002ff0005a7 */ /* 0x0002e20008041104 */
[----:B------:R-:W-:Y:S01]  /*4670*/  ULEA.HI UR4, UR22, UR22, URZ, 0x1 ;  /* 0x0000001616047291 */ /* 0x000fe2000f8f08ff */
[----:B--2---:R-:W-:-:S03]  /*4680*/  LOP3.LUT P1, RZ, R6, 0x1, RZ, 0xc0, !PT ;  /* 0x0000000106ff7812 */ /* 0x004fc6000782c0ff */
[----:B------:R-:W-:Y:S02]  /*4690*/  USHF.L.U32 UR18, UR4, 0x5, URZ ;  /* 0x0000000504127899 */ /* 0x000fe400080006ff */
[----:B------:R-:W-:Y:S02]  /*46a0*/  ULOP3.LUT UR4, UR4, 0xffe, URZ, 0xc0, !UPT ;  /* 0x00000ffe04047892 */ /* 0x000fe4000f8ec0ff */
[----:B------:R-:W-:Y:S02]  /*46b0*/  ULOP3.LUT UR18, UR18, 0xffffffc0, URZ, 0xc0, !UPT ;  /* 0xffffffc012127892 */ /* 0x000fe4000f8ec0ff */
[----:B------:R-:W-:Y:S02]  /*46c0*/  UIADD3 UR4, UPT, UPT, -UR4, UR22, URZ ;  /* 0x0000001604047290 */ /* 0x000fe4000fffe1ff */
[----:B------:R-:W-:Y:S01]  /*46d0*/  UIADD3 UR18, UPT, UPT, UR30, UR18, URZ ;  /* 0x000000121e127290 */ /* 0x000fe2000fffe0ff */
[----:B------:R-:W2:Y:S03]  /*46e0*/  SYNCS.PHASECHK.TRANS64.TRYWAIT P0, [UR23+0x220], R0 ;  /* 0x00022000ff0075a7 */ /* 0x000ea60008001117 */
[----:B------:R-:W-:Y:S01]  /*46f0*/  ULEA UR18, UR4, UR18, 0x14 ;  /* 0x0000001204127291 */ /* 0x000fe2000f8ea0ff */
[----:B-123--:R-:W-:Y:S11]  /*4700*/  @!P0 BRA `(.L_x_84) ;  /* 0x0000004800dc8947 */ /* 0x00eff60003800000 */
.L_x_206:
[----:B------:R-:W-:Y:S01]  /*4710*/  IADD3 R10, PT, PT, R10, 0x1, RZ ;  /* 0x000000010a0a7810 */ /* 0x000fe20007ffe0ff */
[----:B------:R-:W-:Y:S06]  /*4720*/  BRA.U !UP4, `(.L_x_85) ;  /* 0x000000010c987547 */ /* 0x000fec000b800000 */
[----:B------:R-:W-:Y:S01]  /*4730*/  UPLOP3.LUT UP2, UPT, UPT, UPT, UPT, 0x40, 0x4 ;  /* 0x000000000004789c */ /* 0x000fe20003f4e870 */
[----:B------:R-:W-:Y:S01]  /*4740*/  UMOV UR16, UR29 ;  /* 0x0000001d00107c82 */ /* 0x000fe20008000000 */
[----:B------:R-:W-:Y:S01]  /*4750*/  UMOV UR15, UR28 ;  /* 0x0000001c000f7c82 */ /* 0x000fe20008000000 */
[----:B------:R-:W-:-:S08]  /*4760*/  UMOV UR6, UR14 ;  /* 0x0000000e00067c82 */ /* 0x000fd00008000000 */
.L_x_88:
[----:B------:R-:W-:Y:S02]  /*4770*/  UIADD3 UR16, UPT, UPT, UR16, 0x1, URZ ;  /* 0x0000000110107890 */ /* 0x000fe4000fffe0ff */
[----:B--2---:R-:W-:Y:S02]  /*4780*/  ULEA UR5, UR6, UR17, 0x3 ;  /* 0x0000001106057291 */ /* 0x004fe4000f8e18ff */
[----:B------:R-:W-:Y:S01]  /*4790*/  UISETP.NE.AND UP3, UPT, UR16, URZ, UPT ;  /* 0x000000ff1000728c */ /* 0x000fe2000bf65270 */
[----:B---3--:R-:W-:Y:S10]  /*47a0*/  @P2 BRA `(.L_x_86) ;  /* 0x00000000000c2947 */ /* 0x008ff40003800000 */
[----:B-1----:R-:W-:Y:S04]  /*47b0*/  SHF.L.U32 R2, R8, 0x1f, RZ ;  /* 0x0000001f08027819 */ /* 0x002fe800000006ff */
[----:B------:R-:W1:Y:S02]  /*47c0*/  SYNCS.PHASECHK.TRANS64.TRYWAIT P0, [UR5], R2 ;  /* 0x00000002ff0075a7 */ /* 0x000e640008001105 */
[----:B-1----:R-:W-:Y:S05]  /*47d0*/  @!P0 BRA `(.L_x_87) ;  /* 0x0000004800c08947 */ /* 0x002fea0003800000 */
.L_x_86:
[----:B------:R-:W-:Y:S01]  /*47e0*/  UISETP.NE.AND UP0, UPT, UR15, 0x1, UPT ;  /* 0x000000010f00788c */ /* 0x000fe2000bf05270 */
[----:B------:R-:W-:Y:S01]  /*47f0*/  PLOP3.LUT P2, PT, PT, PT, PT, 0x80, 0x8 ;  /* 0x000000000008781c */ /* 0x000fe20003f4f070 */
[----:B------:R-:W-:Y:S02]  /*4800*/  UIADD3 UR4, UPT, UPT, UR6, 0x1, URZ ;  /* 0x0000000106047890 */ /* 0x000fe4000fffe0ff */
[----:B------:R-:W-:Y:S02]  /*4810*/  ULEA UR12, UR6, UR21, 0x8 ;  /* 0x00000015060c7291 */ /* 0x000fe4000f8e40ff */
[----:B------:R-:W-:Y:S01]  /*4820*/  UISETP.NE.AND UP1, UPT, UR4, 0x1a, UPT ;  /* 0x0000001a0400788c */ /* 0x000fe2000bf25270 */
[----:B------:R-:W-:Y:S01]  /*4830*/  PLOP3.LUT P0, PT, PT, PT, UP0, 0x80, 0x8 ;  /* 0x000000000008781c */ /* 0x000fe20003f0f008 */
[----:B------:R-:W-:Y:S02]  /*4840*/  UIADD3 UR10, UPT, UPT, UR12, 0x2, URZ ;  /* 0x000000020c0a7890 */ /* 0x000fe4000fffe0ff */
[----:B------:R-:W-:Y:S02]  /*4850*/  USEL UR7, URZ, 0x1, UP1 ;  /* 0x00000001ff077887 */ /* 0x000fe40008800000 */
[----:B------:R-:W-:Y:S02]  /*4860*/  USEL UR14, UR4, URZ, UP1 ;  /* 0x000000ff040e7287 */ /* 0x000fe40008800000 */
[----:B------:R-:W-:Y:S02]  /*4870*/  UIADD3 UR15, UPT, UPT, UR15, -0x1, URZ ;  /* 0xffffffff0f0f7890 */ /* 0x000fe4000fffe0ff */
[----:B------:R-:W-:Y:S01]  /*4880*/  @UP0 ULEA UR4, UR14, UR17, 0x3 ;  /* 0x000000110e040291 */ /* 0x000fe2000f8e18ff */
[----:B------:R-:W-:Y:S01]  /*4890*/  LOP3.LUT R8, R8, UR7, RZ, 0x3c, !PT ;  /* 0x0000000708087c12 */ /* 0x000fe2000f8e3cff */
[----:B------:R-:W-:Y:S01]  /*48a0*/  UIADD3 UR7, UPT, UPT, UR5, 0xd0, URZ ;  /* 0x000000d005077890 */ /* 0x000fe2000fffe0ff */
[----:B------:R-:W-:Y:S02]  /*48b0*/  UMOV UR13, 0x80004020 ;  /* 0x80004020000d7882 */ /* 0x000fe40000000000 */
[----:B-1----:R-:W-:Y:S01]  /*48c0*/  @P0 SHF.L.U32 R0, R8, 0x1f, RZ ;  /* 0x0000001f08000819 */ /* 0x002fe200000006ff */
[----:B------:R-:W-:Y:S01]  /*48d0*/  UMOV UR5, 0x80004020 ;  /* 0x8000402000057882 */ /* 0x000fe20000000000 */
[----:B------:R-:W-:Y:S01]  /*48e0*/  UMOV UR11, 0x80004020 ;  /* 0x80004020000b7882 */ /* 0x000fe20000000000 */
[----:B------:R-:W-:Y:S01]  /*48f0*/  UMOV UR9, 0x80004020 ;  /* 0x8000402000097882 */ /* 0x000fe20000000000 */
[----:B------:R2:W3:Y:S01]  /*4900*/  @P0 SYNCS.PHASECHK.TRANS64.TRYWAIT P2, [UR4], R0 ;  /* 0x00000000ff0005a7 */ /* 0x0004e20008041104 */
[----:B------:R-:W-:Y:S03]  /*4910*/  ULEA UR4, UR6, UR20, 0x8 ;  /* 0x0000001406047291 */ /* 0x000fe6000f8e40ff */
[----:B------:R-:W-:Y:S01]  /*4920*/  UMOV UR6, UR14 ;  /* 0x0000000e00067c82 */ /* 0x000fe20008000000 */
[----:B------:R-:W-:Y:S05]  /*4930*/  UIADD3 UR8, UPT, UPT, UR4, 0x2, URZ ;  /* 0x0000000204087890 */ /* 0x000fea000fffe0ff */
[----:B------:R2:W-:Y:S01]  /*4940*/  UTCHMMA gdesc[UR4], gdesc[UR12], tmem[UR18], tmem[UR26], idesc[UR27], UP2 ;  /* 0x00ff1a0c040075ea */ /* 0x0005e20009000012 */
[----:B------:R-:W-:Y:S03]  /*4950*/  UPLOP3.LUT UP2, UPT, UPT, UPT, UPT, 0x80, 0x8 ;  /* 0x000000000008789c */ /* 0x000fe60003f4f070 */
[----:B------:R2:W-:Y:S01]  /*4960*/  UTCHMMA gdesc[UR8], gdesc[UR10], tmem[UR18], tmem[UR24], idesc[UR25], UPT ;  /* 0x00ff180a080075ea */ /* 0x0005e2000b800012 */
[----:B------:R2:W-:Y:S01]  /*4970*/  UTCBAR.MULTICAST [UR7], URZ, UR19 ;  /* 0x000000ff070073e9 */ /* 0x0005e20008000813 */
[----:B------:R-:W-:Y:S06]  /*4980*/  BRA.U UP3, `(.L_x_88) ;  /* 0xfffffffd03787547 */ /* 0x000fec000b83ffff */
.L_x_85:
[----:B--2---:R-:W-:Y:S01]  /*4990*/  UIADD3 UR4, UPT, UPT, UR22, 0x1, URZ ;  /* 0x0000000116047890 */ /* 0x004fe2000fffe0ff */
[C---:B------:R-:W-:Y:S01]  /*49a0*/  ISETP.NE.AND P0, PT, R10.reuse, 0x2, PT ;  /* 0x000000020a00780c */ /* 0x040fe20003f05270 */
[----:B------:R-:W-:Y:S02]  /*49b0*/  UIADD3 UR5, UPT, UPT, UR23, 0x200, URZ ;  /* 0x0000020017057890 */ /* 0x000fe4000fffe0ff */
[----:B------:R-:W-:Y:S01]  /*49c0*/  UISETP.NE.AND UP0, UPT, UR4, 0x4, UPT ;  /* 0x000000040400788c */ /* 0x000fe2000bf05270 */
[----:B-1----:R-:W-:Y:S02]  /*49d0*/  SEL R0, RZ, 0x1, P0 ;  /* 0x00000001ff007807 */ /* 0x002fe40000000000 */
[----:B------:R-:W-:Y:S01]  /*49e0*/  SEL R10, R10, RZ, P0 ;  /* 0x000000ff0a0a7207 */ /* 0x000fe20000000000 */
[----:B------:R-:W-:Y:S01]  /*49f0*/  USEL UR6, URZ, 0x1, UP0 ;  /* 0x00000001ff067887 */ /* 0x000fe20008000000 */
[----:B------:R-:W-:Y:S01]  /*4a00*/  LOP3.LUT R9, R9, R0, RZ, 0x3c, !PT ;  /* 0x0000000009097212 */ /* 0x000fe200078e3cff */
[----:B------:R-:W-:Y:S01]  /*4a10*/  USEL UR22, UR4, URZ, UP0 ;  /* 0x000000ff04167287 */ /* 0x000fe20008000000 */
[----:B------:R1:W-:Y:S03]  /*4a20*/  UTCBAR [UR5], URZ ;  /* 0x000000ff050073e9 */ /* 0x0003e600080000ff */
[----:B------:R-:W-:Y:S01]  /*4a30*/  LOP3.LUT R11, R11, UR6, RZ, 0x3c, !PT ;  /* 0x000000060b0b7c12 */ /* 0x000fe2000f8e3cff */
[----:B------:R-:W-:Y:S07]  /*4a40*/  @P1 BRA `(.L_x_89) ;  /* 0xfffffff800b01947 */ /* 0x000fee000383ffff */
[----:B------:R-:W2:Y:S01]  /*4a50*/  S2UR UR8, SR_CgaCtaId ;  /* 0x00000000000879c3 */ /* 0x000ea20000008800 */
[----:B------:R-:W-:Y:S01]  /*4a60*/  ELECT P0, URZ, PT ;  /* 0x0000000000ff782f */ /* 0x000fe20003800000 */
[----:B------:R-:W-:Y:S01]  /*4a70*/  IMAD.MOV.U32 R0, RZ, RZ, 0x1 ;  /* 0x00000001ff007424 */ /* 0x000fe200078e00ff */
[----:B------:R-:W-:Y:S01]  /*4a80*/  UIADD3 UR17, UPT, UPT, UR17, 0x220, URZ ;  /* 0x0000022011117890 */ /* 0x000fe2000fffe0ff */
[----:B------:R-:W-:Y:S01]  /*4a90*/  SHF.L.U32 R2, R11, 0x1f, RZ ;  /* 0x0000001f0b027819 */ /* 0x000fe200000006ff */
[----:B------:R-:W-:-:S03]  /*4aa0*/  UMOV UR4, 0x40 ;  /* 0x0000004000047882 */ /* 0x000fc60000000000 */
[----:B------:R-:W-:Y:S01]  /*4ab0*/  UVIRTCOUNT.DEALLOC.SMPOOL 0x80 ;  /* 0x000000800000784c */ /* 0x000fe20000000000 */
[----:B--2---:R-:W-:Y:S02]  /*4ac0*/  ULEA UR8, UR8, UR4, 0x18 ;  /* 0x0000000408087291 */ /* 0x004fe4000f8ec0ff */
[----:B------:R-:W-:-:S07]  /*4ad0*/  ULEA UR4, UR22, UR17, 0x3 ;  /* 0x0000001116047291 */ /* 0x000fce000f8e18ff */
[----:B------:R2:W-:Y:S02]  /*4ae0*/  @P0 STS.U8 [UR8+0x1c], R0 ;  /* 0x00001c00ff000988 */ /* 0x0005e40008000008 */
[----:B------:R-:W4:Y:S02]  /*4af0*/  SYNCS.PHASECHK.TRANS64.TRYWAIT P0, [UR4], R2 ;  /* 0x00000002ff0075a7 */ /* 0x000f240008001104 */
[----:B--2-4-:R-:W-:Y:S05]  /*4b00*/  @!P0 BRA `(.L_x_90) ;  /* 0x00000048000c8947 */ /* 0x014fea0003800000 */
.L_x_209:
[----:B------:R-:W-:-:S04]  /*4b10*/  UIADD3 UR4, UPT, UPT, UR22, 0x1, URZ ;  /* 0x0000000116047890 */ /* 0x000fc8000fffe0ff */
[----:B------:R-:W-:-:S04]  /*4b20*/  UISETP.NE.AND UP0, UPT, UR4, 0x4, UPT ;  /* 0x000000040400788c */ /* 0x000fc8000bf05270 */
[----:B------:R-:W-:Y:S02]  /*4b30*/  USEL UR6, URZ, 0x1, UP0 ;  /* 0x00000001ff067887 */ /* 0x000fe40008000000 */
[----:B------:R-:W-:-:S04]  /*4b40*/  USEL UR4, UR4, URZ, UP0 ;  /* 0x000000ff04047287 */ /* 0x000fc80008000000 */
[----:B-1----:R-:W-:Y:S01]  /*4b50*/  ULEA UR5, UR4, UR17, 0x3 ;  /* 0x0000001104057291 */ /* 0x002fe2000f8e18ff */
[----:B--2---:R-:W-:-:S04]  /*4b60*/  LOP3.LUT R2, R11, UR6, RZ, 0x3c, !PT ;  /* 0x000000060b027c12 */ /* 0x004fc8000f8e3cff */
[----:B------:R-:W-:-:S04]  /*4b70*/  SHF.L.U32 R3, R2, 0x1f, RZ ;  /* 0x0000001f02037819 */ /* 0x000fc800000006ff */
[----:B------:R-:W1:Y:S02]  /*4b80*/  SYNCS.PHASECHK.TRANS64.TRYWAIT P0, [UR5], R3 ;  /* 0x00000003ff0075a7 */ /* 0x000e640008001105 */
[----:B-1----:R-:W-:Y:S05]  /*4b90*/  @!P0 BRA `(.L_x_91) ;  /* 0x0000004800008947 */ /* 0x002fea0003800000 */
.L_x_211:
        /* <DEDUP_REMOVED lines=9> */
.L_x_213:
[----:B------:R-:W-:-:S04]  /*4c30*/  UIADD3 UR4, UPT, UPT, UR4, 0x1, URZ ;  /* 0x0000000104047890 */ /* 0x000fc8000fffe0ff */
[----:B------:R-:W-:-:S04]  /*4c40*/  UISETP.NE.AND UP0, UPT, UR4, 0x4, UPT ;  /* 0x000000040400788c */ /* 0x000fc8000bf05270 */
[----:B------:R-:W-:Y:S02]  /*4c50*/  USEL UR5, URZ, 0x1, UP0 ;  /* 0x00000001ff057887 */ /* 0x000fe40008000000 */
[----:B------:R-:W-:-:S04]  /*4c60*/  USEL UR4, UR4, URZ, UP0 ;  /* 0x000000ff04047287 */ /* 0x000fc80008000000 */
[----:B------:R-:W-:Y:S01]  /*4c70*/  ULEA UR4, UR4, UR17, 0x3 ;  /* 0x0000001104047291 */ /* 0x000fe2000f8e18ff */
[----:B------:R-:W-:-:S04]  /*4c80*/  LOP3.LUT R2, R2, UR5, RZ, 0x3c, !PT ;  /* 0x0000000502027c12 */ /* 0x000fc8000f8e3cff */
[----:B------:R-:W-:-:S04]  /*4c90*/  SHF.L.U32 R2, R2, 0x1f, RZ ;  /* 0x0000001f02027819 */ /* 0x000fc800000006ff */
[----:B------:R-:W2:Y:S02]  /*4ca0*/  SYNCS.PHASECHK.TRANS64.TRYWAIT P0, [UR4], R2 ;  /* 0x00000002ff0075a7 */ /* 0x000ea40008001104 */
[----:B--2---:R-:W-:Y:S05]  /*4cb0*/  @!P0 BRA `(.L_x_93) ;  /* 0x0000004400e88947 */ /* 0x004fea0003800000 */
.L_x_215:
[----:B------:R-:W-:Y:S01]  /*4cc0*/  NOP ;  /* 0x0000000000007918 */ /* 0x000fe20000000000 */
[----:B-1----:R-:W1:Y:S01]  /*4cd0*/  LDS R0, [UR8+0x14] ;  /* 0x00001408ff007984 */ /* 0x002e620008000800 */
[----:B------:R-:W-:Y:S01]  /*4ce0*/  ULOP3.LUT UR4, UR30, 0xffff, URZ, 0xc0, !UPT ;  /* 0x0000ffff1e047892 */ /* 0x000fe2000f8ec0ff */
[----:B------:R-:W-:Y:S01]  /*4cf0*/  UMOV UR5, 0xffff ;  /* 0x0000ffff00057882 */ /* 0x000fe20000000000 */
[----:B------:R-:W-:Y:S02]  /*4d00*/  UMOV UR6, 0x1 ;  /* 0x0000000100067882 */ /* 0x000fe40000000000 */
[----:B------:R-:W-:-:S04]  /*4d10*/  USHF.R.U32.HI UR4, URZ, 0x5, UR4 ;  /* 0x00000005ff047899 */ /* 0x000fc80008011604 */
[----:B------:R-:W-:Y:S02]  /*4d20*/  USHF.L.U32 UR5, UR5, UR4, URZ ;  /* 0x0000000405057299 */ /* 0x000fe400080006ff */
[----:B------:R-:W-:-:S04]  /*4d30*/  USHF.L.U32 UR4, UR6, UR4, URZ ;  /* 0x0000000406047299 */ /* 0x000fc800080006ff */
[----:B-1----:R-:W-:-:S04]  /*4d40*/  LOP3.LUT R0, R0, UR5, RZ, 0xc0, !PT ;  /* 0x0000000500007c12 */ /* 0x002fc8000f8ec0ff */
[----:B------:R-:W-:-:S13]  /*4d50*/  ISETP.NE.AND P0, PT, R0, UR5, PT ;  /* 0x0000000500007c0c */ /* 0x000fda000bf05270 */
[----:B------:R-:W-:Y:S05]  /*4d60*/  @P0 BRA `(.L_x_94) ;  /* 0x0000000000580947 */ /* 0x000fea0003800000 */
[----:B------:R-:W1:Y:S02]  /*4d70*/  LDS R0, [UR8+0x18] ;  /* 0x00001808ff007984 */ /* 0x000e640008000800 */
[----:B-1----:R-:W-:-:S04]  /*4d80*/  LOP3.LUT R0, R0, UR4, RZ, 0xc0, !PT ;  /* 0x0000000400007c12 */ /* 0x002fc8000f8ec0ff */
[----:B------:R-:W-:-:S13]  /*4d90*/  ISETP.NE.AND P0, PT, R0, UR4, PT ;  /* 0x0000000400007c0c */ /* 0x000fda000bf05270 */
[----:B------:R-:W-:Y:S05]  /*4da0*/  @P0 BRA `(.L_x_95) ;  /* 0x00000000003c0947 */ /* 0x000fea0003800000 */
[----:B------:R-:W1:Y:S01]  /*4db0*/  S2R R2, SR_LANEID ;  /* 0x0000000000027919 */ /* 0x000e620000000000 */
[----:B------:R-:W-:-:S06]  /*4dc0*/  ULOP3.LUT UR5, URZ, UR5, URZ, 0x33, !UPT ;  /* 0x00000005ff057292 */ /* 0x000fcc000f8e33ff */
[----:B------:R-:W-:-:S04]  /*4dd0*/  IMAD.U32 R0, RZ, RZ, UR5 ;  /* 0x00000005ff007e24 */ /* 0x000fc8000f8e00ff */
[----:B------:R2:W4:Y:S02]  /*4de0*/  REDUX UR7, R0 ;  /* 0x00000000000773c4 */ /* 0x0005240000000000 */
[----:B------:R1:W-:Y:S01]  /*4df0*/  UTCATOMSWS.AND URZ, UR5 ;  /* 0x0000000500ff79e3 */ /* 0x0003e20008000000 */
[----:B--2---:R-:W-:Y:S01]  /*4e00*/  LOP3.LUT R0, RZ, UR4, RZ, 0x33, !PT ;  /* 0x00000004ff007c12 */ /* 0x004fe2000f8e33ff */
[----:B------:R-:W-:Y:S02]  /*4e10*/  VOTEU.ANY UR4, UPT, PT ;  /* 0x0000000000047886 */ /* 0x000fe400038e0100 */
[----:B------:R-:W-:Y:S02]  /*4e20*/  UFLO.U32 UR4, UR4 ;  /* 0x00000004000472bd */ /* 0x000fe400080e0000 */
[----:B------:R-:W2:Y:S04]  /*4e30*/  REDUX UR6, R0 ;  /* 0x00000000000673c4 */ /* 0x000ea80000000000 */
[----:B-1----:R-:W-:-:S02]  /*4e40*/  ISETP.EQ.U32.AND P0, PT, R2, UR4, PT ;  /* 0x0000000402007c0c */ /* 0x002fc4000bf02070 */
[----:B----4-:R-:W-:-:S11]  /*4e50*/  MOV R2, UR7 ;  /* 0x0000000700027c02 */ /* 0x010fd60008000f00 */
[----:B------:R1:W-:Y:S01]  /*4e60*/  @P0 ATOMS.AND RZ, [UR8+0x14], R2 ;  /* 0x00001402ffff098c */ /* 0x0003e2000a800008 */
[----:B--2---:R-:W-:-:S05]  /*4e70*/  IMAD.U32 R0, RZ, RZ, UR6 ;  /* 0x00000006ff007e24 */ /* 0x004fca000f8e00ff */
[----:B------:R1:W-:Y:S01]  /*4e80*/  @P0 ATOMS.AND RZ, [UR8+0x18], R0 ;  /* 0x00001800ffff098c */ /* 0x0003e2000a800008 */
[----:B------:R-:W-:Y:S05]  /*4e90*/  BRA `(.L_x_96) ;  /* 0x0000000000147947 */ /* 0x000fea0003800000 */
.L_x_95:
[----:B------:R-:W-:Y:S02]  /*4ea0*/  MOV R2, 0x4ec0 ;  /* 0x00004ec000027802 */ /* 0x000fe40000000f00 */
[----:B---3-5:R-:W-:Y:S05]  /*4eb0*/  CALL.REL.NOINC `($__internal_0_$__cuda_sm10x_tcgen05_guardrail_trap_col_being_dealloced_not_returned_by_alloc) ;  /* 0x00000048005c7944 */ /* 0x028fea0003c00000 */
[----:B------:R-:W-:Y:S05]  /*4ec0*/  BRA `(.L_x_96) ;  /* 0x0000000000087947 */ /* 0x000fea0003800000 */
.L_x_94:
[----:B------:R-:W-:Y:S02]  /*4ed0*/  MOV R2, 0x4ef0 ;  /* 0x00004ef000027802 */ /* 0x000fe40000000f00 */
[----:B---3-5:R-:W-:Y:S05]  /*4ee0*/  CALL.REL.NOINC `($__internal_2_$__cuda_sm10x_tcgen05_guardrail_trap_unallocated_columns_being_dealloced) ;  /* 0x0000004800687944 */ /* 0x028fea0003c00000 */
.L_x_96:
[----:B------:R-:W-:Y:S01]  /*4ef0*/  NOP ;  /* 0x0000000000007918 */ /* 0x000fe20000000000 */
[----:B------:R-:W-:Y:S05]  /*4f00*/  EXIT ;  /* 0x000000000000794d */ /* 0x000fea0003800000 */
.L_x_78:
[----:B------:R-:W-:-:S09]  /*4f10*/  UISETP.NE.OR UP0, UPT, UR22, 0x3, !UP4 ;  /* 0x000000031600788c */ /* 0x000fd2000e705670 */
[----:B------:R-:W-:Y:S05]  /*4f20*/  BRA.U UP0, `(.L_x_97) ;  /* 0x0000000d00f07547 */ /* 0x000fea000b800000 */
[----:B------:R-:W2:Y:S01]  /*4f30*/  LDCU UR27, c[0x0][0x370] ;  /* 0x00006e00ff1b77ac */ /* 0x000ea20008000800 */
[----:B------:R-:W3:Y:S01]  /*4f40*/  LDC.64 R16, c[0x0][0x348] ;  /* 0x0000d200ff107b82 */ /* 0x000ee20000000a00 */
[----:B------:R-:W-:Y:S02]  /*4f50*/  HFMA2 R13, -RZ, RZ, 0, 0 ;  /* 0x00000000ff0d7431 */ /* 0x000fe400000001ff */
[----:B------:R-:W-:Y:S01]  /*4f60*/  IMAD.MOV.U32 R15, RZ, RZ, 0x1 ;  /* 0x00000001ff0f7424 */ /* 0x000fe200078e00ff */
[----:B------:R-:W2:Y:S01]  /*4f70*/  LDCU.128 UR44, c[0x0][0xb10] ;  /* 0x00016200ff2c77ac */ /* 0x000ea20008000c00 */
[----:B------:R-:W-:Y:S01]  /*4f80*/  IMAD.MOV.U32 R14, RZ, RZ, RZ ;  /* 0x000000ffff0e7224 */ /* 0x000fe200078e00ff */
[----:B------:R-:W-:Y:S01]  /*4f90*/  MOV R7, 0x1000 ;  /* 0x0000100000077802 */ /* 0x000fe20000000f00 */
[----:B------:R-:W4:Y:S01]  /*4fa0*/  LDCU UR26, c[0x0][0x374] ;  /* 0x00006e80ff1a77ac */ /* 0x000f220008000800 */
[----:B------:R-:W1:Y:S01]  /*4fb0*/  LDC.64 R2, c[0x0][0x888] ;  /* 0x00022200ff027b82 */ /* 0x000e620000000a00 */
[----:B------:R-:W4:Y:S01]  /*4fc0*/  LDCU UR15, c[0x0][0xb0c] ;  /* 0x00016180ff0f77ac */ /* 0x000f220008000800 */
[----:B------:R-:W4:Y:S06]  /*4fd0*/  LDCU UR31, c[0x0][0xb20] ;  /* 0x00016400ff1f77ac */ /* 0x000f2c0008000800 */
[----:B------:R-:W1:Y:S01]  /*4fe0*/  LDC.64 R4, c[0x0][0x890] ;  /* 0x00022400ff047b82 */ /* 0x000e620000000a00 */
[----:B------:R-:W3:Y:S01]  /*4ff0*/  LDCU UR4, c[0x0][0xb30] ;  /* 0x00016600ff0477ac */ /* 0x000ee20008000800 */
[----:B--2---:R-:W-:-:S02]  /*5000*/  UIMAD.WIDE.U32 UR6, UR27, UR44, URZ ;  /* 0x0000002c1b0672a5 */ /* 0x004fc4000f8e00ff */
[----:B----4-:R-:W-:Y:S01]  /*5010*/  UIMAD.WIDE.U32 UR8, UR26, UR47, URZ ;  /* 0x0000002f1a0872a5 */ /* 0x010fe2000f8e00ff */
[----:B------:R-:W-:Y:S01]  /*5020*/  UMOV UR24, 0x400 ;  /* 0x0000040000187882 */ /* 0x000fe20000000000 */
[----:B------:R-:W-:-:S03]  /*5030*/  UPLOP3.LUT UP3, UPT, UPT, UPT, UPT, 0x40, 0x4 ;  /* 0x000000000004789c */ /* 0x000fc60003f6e870 */
[----:B------:R-:W-:Y:S01]  /*5040*/  UMOV UR6, UR7 ;  /* 0x0000000700067c82 */ /* 0x000fe20008000000 */
[----:B------:R-:W-:Y:S01]  /*5050*/  UISETP.GE.AND UP0, UPT, UR40, 0x1, UPT ;  /* 0x000000012800788c */ /* 0x000fe2000bf06270 */
[----:B------:R-:W-:Y:S01]  /*5060*/  UMOV UR28, UR9 ;  /* 0x00000009001c7c82 */ /* 0x000fe20008000000 */
[----:B------:R-:W-:Y:S01]  /*5070*/  UISETP.NE.AND UP4, UPT, UR40, 0x1, UPT ;  /* 0x000000012800788c */ /* 0x000fe2000bf85270 */
[----:B------:R-:W2:Y:S01]  /*5080*/  LDCU.64 UR16, c[0x0][0xb28] ;  /* 0x00016500ff1077ac */ /* 0x000ea20008000a00 */
[----:B------:R-:W-:Y:S02]  /*5090*/  ULEA UR24, UR54, UR24, 0x18 ;  /* 0x0000001836187291 */ /* 0x000fe4000f8ec0ff */
[----:B------:R-:W-:Y:S02]  /*50a0*/  UISETP.NE.AND UP6, UPT, UR15, 0x1, UPT ;  /* 0x000000010f00788c */ /* 0x000fe4000bfc5270 */
[----:B------:R-:W-:Y:S02]  /*50b0*/  UISETP.NE.AND UP5, UPT, UR46, 0x1, UPT ;  /* 0x000000012e00788c */ /* 0x000fe4000bfa5270 */
[----:B------:R-:W-:-:S02]  /*50c0*/  USHF.R.U32.HI UR30, URZ, UR45, UR6 ;  /* 0x0000002dff1e7299 */ /* 0x000fc40008011606 */
[----:B------:R-:W-:Y:S02]  /*50d0*/  USHF.R.U32.HI UR28, URZ, UR31, UR28 ;  /* 0x0000001fff1c7299 */ /* 0x000fe4000801161c */
[----:B---3--:R-:W-:Y:S01]  /*50e0*/  UISETP.NE.AND UP2, UPT, UR4, 0x1, UPT ;  /* 0x000000010400788c */ /* 0x008fe2000bf45270 */
[----:B------:R-:W-:-:S10]  /*50f0*/  UMOV UR12, URZ ;  /* 0x000000ff000c7c82 */ /* 0x000fd40008000000 */
.L_x_106:
[C---:B------:R-:W-:Y:S02]  /*5100*/  LEA R12, R14.reuse, UR24, 0x3 ;  /* 0x000000180e0c7c11 */ /* 0x040fe4000f8e18ff */
[----:B------:R-:W-:Y:S02]  /*5110*/  SHF.L.U32 R0, R13, 0x1f, RZ ;  /* 0x0000001f0d007819 */ /* 0x000fe400000006ff */
[----:B------:R-:W-:Y:S02]  /*5120*/  LEA R8, R14, UR24, 0x4 ;  /* 0x000000180e087c11 */ /* 0x000fe4000f8e20ff */
[----:B---3--:R-:W3:Y:S02]  /*5130*/  SYNCS.PHASECHK.TRANS64.TRYWAIT P0, [R12+URZ+0x1e0], R0 ;  /* 0x0001e0000c0075a7 */ /* 0x008ee400080011ff */
[----:B---3--:R-:W-:Y:S05]  /*5140*/  @!P0 BRA `(.L_x_98) ;  /* 0x0000004000dc8947 */ /* 0x008fea0003800000 */
.L_x_216:
[----:B------:R-:W4:Y:S01]  /*5150*/  LDS.128 R8, [R8+0x270] ;  /* 0x0002700008087984 */ /* 0x000f220000000c00 */
[----:B------:R-:W-:Y:S01]  /*5160*/  UISETP.GE.AND UP0, UPT, UR40, 0x1, UPT ;  /* 0x000000012800788c */ /* 0x000fe2000bf06270 */
[----:B------:R-:W-:Y:S01]  /*5170*/  @!PT LDS RZ, [RZ] ;  /* 0x00000000fffff984 */ /* 0x000fe20000000800 */
[----:B------:R-:W-:Y:S01]  /*5180*/  @!PT LDS RZ, [RZ] ;  /* 0x00000000fffff984 */ /* 0x000fe20000000800 */
[----:B------:R-:W-:Y:S01]  /*5190*/  @!PT LDS RZ, [RZ] ;  /* 0x00000000fffff984 */ /* 0x000fe20000000800 */
[----:B------:R-:W-:Y:S01]  /*51a0*/  @!PT LDS RZ, [RZ] ;  /* 0x00000000fffff984 */ /* 0x000fe20000000800 */
[----:B------:R1:W-:Y:S06]  /*51b0*/  MEMBAR.ALL.CTA ;  /* 0x0000000000007992 */ /* 0x0003ec0000008000 */
[----:B-1----:R-:W1:Y:S01]  /*51c0*/  FENCE.VIEW.ASYNC.S ;  /* 0x00000000000073c6 */ /* 0x002e620000000000 */
[----:B----4-:R-:W-:Y:S11]  /*51d0*/  LOP3.LUT P0, RZ, R10, 0x1, RZ, 0xc0, !PT ;  /* 0x000000010aff7812 */ /* 0x010ff6000780c0ff */
[----:B------:R-:W-:Y:S02]  /*51e0*/  @!UPT UIADD3 URZ, UPT, UPT, URZ, URZ, URZ ;  /* 0x000000fffffff290 */ /* 0x000fe4000fffe0ff */
[----:B-1----:R-:W-:Y:S01]  /*51f0*/  VOTEU.ANY UP1, P0 ;  /* 0x0000000000ff7886 */ /* 0x002fe20000020100 */
[----:B------:R-:W-:Y:S11]  /*5200*/  PLOP3.LUT P0, PT, PT, PT, UP1, 0x80, 0x8 ;  /* 0x000000000008781c */ /* 0x000ff60003f0f018 */
[----:B------:R-:W-:Y:S02]  /*5210*/  @!UPT UIADD3 URZ, UPT, UPT, URZ, URZ, URZ ;  /* 0x000000fffffff290 */ /* 0x000fe4000fffe0ff */
[----:B---3--:R-:W-:Y:S02]  /*5220*/  @P0 SHF.R.U32.HI R0, RZ, 0x10, R9 ;  /* 0x00000010ff000819 */ /* 0x008fe40000011609 */
[----:B------:R-:W-:Y:S02]  /*5230*/  @P0 MOV R6, R8 ;  /* 0x0000000800060202 */ /* 0x000fe40000000f00 */
[----:B------:R-:W-:Y:S01]  /*5240*/  @P0 R2UR UR4, R0 ;  /* 0x00000000000402ca */ /* 0x000fe200000e0000 */
[----:B------:R-:W-:Y:S01]  /*5250*/  VIADD R0, R12, 0x1f0 ;  /* 0x000001f00c007836 */ /* 0x000fe20000000000 */
[----:B------:R-:W-:Y:S02]  /*5260*/  @P0 LOP3.LUT R8, R9, 0xffff, RZ, 0xc0, !PT ;  /* 0x0000ffff09080812 */ /* 0x000fe400078ec0ff */
[----:B------:R-:W-:Y:S02]  /*5270*/  @P0 R2UR UR6, R6 ;  /* 0x00000000060602ca */ /* 0x000fe400000e0000 */
[----:B------:R-:W-:Y:S02]  /*5280*/  PRMT R0, RZ, 0x654, R0 ;  /* 0x00000654ff007816 */ /* 0x000fe40000000000 */
[----:B------:R-:W-:Y:S02]  /*5290*/  @P0 R2UR UR5, R8 ;  /* 0x00000000080502ca */ /* 0x000fe400000e0000 */
[----:B------:R1:W-:Y:S03]  /*52a0*/  SYNCS.ARRIVE.TRANS64.RED.A1T0 RZ, [R0+URZ], RZ ;  /* 0x000000ff00ff79a7 */ /* 0x0003e600081004ff */
[----:B------:R-:W-:Y:S04]  /*52b0*/  @UP1 UMOV UR25, UR4 ;  /* 0x0000000400191c82 */ /* 0x000fe80008000000 */
[----:B------:R-:W-:Y:S04]  /*52c0*/  @UP1 UMOV UR14, UR6 ;  /* 0x00000006000e1c82 */ /* 0x000fe80008000000 */
[----:B------:R-:W-:Y:S01]  /*52d0*/  @UP1 UMOV UR13, UR5 ;  /* 0x00000005000d1c82 */ /* 0x000fe20008000000 */
[----:B------:R-:W-:Y:S05]  /*52e0*/  BRA.U !UP0, `(.L_x_99) ;  /* 0x0000000108a47547 */ /* 0x000fea000b800000 */
[----:B------:R-:W-:Y:S02]  /*52f0*/  UIMAD.WIDE.U32 UR8, UR13, UR47, URZ ;  /* 0x0000002f0d0872a5 */ /* 0x000fe4000f8e00ff */
[----:B------:R-:W-:Y:S02]  /*5300*/  UIMAD.WIDE.U32 UR10, UR14, UR44, URZ ;  /* 0x0000002c0e0a72a5 */ /* 0x000fe4000f8e00ff */
[----:B------:R-:W-:Y:S02]  /*5310*/  USEL UR4, UR26, UR28, !UP5 ;  /* 0x0000001c1a047287 */ /* 0x000fe4000e800000 */
[----:B------:R-:W-:Y:S02]  /*5320*/  USEL UR7, UR27, UR30, !UP6 ;  /* 0x0000001e1b077287 */ /* 0x000fe4000f000000 */
[----:B--2---:R-:W-:Y:S02]  /*5330*/  UIMAD.WIDE.U32 UR18, UR4, UR16, URZ ;  /* 0x00000010041272a5 */ /* 0x004fe4000f8e00ff */
[----:B------:R-:W-:Y:S01]  /*5340*/  UIMAD.WIDE.U32 UR20, UR7, UR16, URZ ;  /* 0x00000010071472a5 */ /* 0x000fe2000f8e00ff */
[----:B------:R-:W-:Y:S02]  /*5350*/  UMOV UR5, UR9 ;  /* 0x0000000900057c82 */ /* 0x000fe40008000000 */
[----:B------:R-:W-:Y:S03]  /*5360*/  USHF.R.U32.HI UR6, URZ, UR31, UR5 ;  /* 0x0000001fff067299 */ /* 0x000fe60008011605 */
[----:B------:R-:W-:Y:S01]  /*5370*/  UMOV UR5, UR11 ;  /* 0x0000000b00057c82 */ /* 0x000fe20008000000 */
[----:B------:R-:W-:Y:S02]  /*5380*/  USEL UR6, UR13, UR6, !UP5 ;  /* 0x000000060d067287 */ /* 0x000fe4000e800000 */
[----:B------:R-:W-:Y:S02]  /*5390*/  USHF.R.U32.HI UR8, URZ, UR45, UR5 ;  /* 0x0000002dff087299 */ /* 0x000fe40008011605 */
[----:B------:R-:W-:Y:S01]  /*53a0*/  UIMAD.WIDE.U32 UR10, UR6, UR16, URZ ;  /* 0x00000010060a72a5 */ /* 0x000fe2000f8e00ff */
[----:B------:R-:W-:Y:S02]  /*53b0*/  UMOV UR5, UR19 ;  /* 0x0000001300057c82 */ /* 0x000fe40008000000 */
[----:B------:R-:W-:Y:S03]  /*53c0*/  @UP4 USHF.R.U32.HI UR4, URZ, UR17, UR5 ;  /* 0x00000011ff044299 */ /* 0x000fe60008011605 */
[----:B------:R-:W-:Y:S01]  /*53d0*/  UMOV UR5, UR21 ;  /* 0x0000001500057c82 */ /* 0x000fe20008000000 */
[----:B------:R-:W-:Y:S02]  /*53e0*/  UIMAD UR4, UR40, UR4, URZ ;  /* 0x00000004280472a4 */ /* 0x000fe4000f8e02ff */
[----:B------:R-:W-:Y:S02]  /*53f0*/  @UP4 USHF.R.U32.HI UR7, URZ, UR17, UR5 ;  /* 0x00000011ff074299 */ /* 0x000fe40008011605 */
[----:B------:R-:W-:Y:S02]  /*5400*/  USEL UR5, UR14, UR8, !UP6 ;  /* 0x000000080e057287 */ /* 0x000fe4000f000000 */
[----:B------:R-:W-:Y:S02]  /*5410*/  UIMAD UR8, UR40, UR7, URZ ;  /* 0x00000007280872a4 */ /* 0x000fe4000f8e02ff */
[----:B------:R-:W-:Y:S03]  /*5420*/  UISETP.GE.AND UP0, UPT, UR6, UR4, UPT ;  /* 0x000000040600728c */ /* 0x000fe6000bf06270 */
[----:B------:R-:W-:Y:S01]  /*5430*/  UMOV UR4, UR11 ;  /* 0x0000000b00047c82 */ /* 0x000fe20008000000 */
[----:B------:R-:W-:Y:S02]  /*5440*/  UISETP.GE.OR UP0, UPT, UR5, UR8, UP0 ;  /* 0x000000080500728c */ /* 0x000fe40008706670 */
[----:B------:R-:W-:Y:S02]  /*5450*/  USHF.R.U32.HI UR4, URZ, UR17, UR4 ;  /* 0x00000011ff047299 */ /* 0x000fe40008011604 */
[----:B------:R-:W-:Y:S02]  /*5460*/  UIMAD.WIDE.U32 UR8, UR5, UR16, URZ ;  /* 0x00000010050872a5 */ /* 0x000fe4000f8e00ff */
[----:B------:R-:W-:Y:S04]  /*5470*/  USEL UR10, UR6, UR4, !UP4 ;  /* 0x00000004060a7287 */ /* 0x000fe8000e000000 */
[----:B------:R-:W-:Y:S01]  /*5480*/  UIADD3 UR11, UPT, UPT, -UR10, URZ, URZ ;  /* 0x000000ff0a0b7290 */ /* 0x000fe2000fffe1ff */
[----:B------:R-:W-:Y:S02]  /*5490*/  @!UP0 UMOV UR4, UR9 ;  /* 0x0000000900048c82 */ /* 0x000fe40008000000 */
[----:B------:R-:W-:Y:S02]  /*54a0*/  @!UP0 USHF.R.U32.HI UR4, URZ, UR17, UR4 ;  /* 0x00000011ff048299 */ /* 0x000fe40008011604 */
[----:B------:R-:W-:Y:S02]  /*54b0*/  UIMAD UR8, UR40, UR11, UR6 ;  /* 0x0000000b280872a4 */ /* 0x000fe4000f8e0206 */
[----:B------:R-:W-:Y:S04]  /*54c0*/  @!UP0 USEL UR4, UR5, UR4, !UP4 ;  /* 0x0000000405048287 */ /* 0x000fe8000e000000 */
[----:B------:R-:W-:Y:S02]  /*54d0*/  @!UP0 UIMAD UR8, UR7, UR8, UR4 ;  /* 0x00000008070882a4 */ /* 0x000fe4000f8e0204 */
[----:B------:R-:W-:Y:S02]  /*54e0*/  @!UP0 UIADD3 UR9, UPT, UPT, UR10, -UR4, URZ ;  /* 0x800000040a098290 */ /* 0x000fe4000fffe0ff */
[----:B------:R-:W-:Y:S02]  /*54f0*/  UIADD3 UR4, UPT, UPT, -UR5, URZ, URZ ;  /* 0x000000ff05047290 */ /* 0x000fe4000fffe1ff */
[----:B------:R-:W-:Y:S02]  /*5500*/  UIADD3 UR7, UPT, UPT, -UR6, URZ, URZ ;  /* 0x000000ff06077290 */ /* 0x000fe4000fffe1ff */
[----:B------:R-:W-:Y:S02]  /*5510*/  @!UP0 UIMAD UR6, UR9, UR40, UR5 ;  /* 0x00000028090682a4 */ /* 0x000fe4000f8e0205 */
[----:B------:R-:W-:Y:S02]  /*5520*/  UIMAD UR14, UR15, UR4, UR14 ;  /* 0x000000040f0e72a4 */ /* 0x000fe4000f8e020e */
[----:B------:R-:W-:Y:S01]  /*5530*/  UIMAD UR13, UR46, UR7, UR13 ;  /* 0x000000072e0d72a4 */ /* 0x000fe2000f8e020d */
[----:B------:R-:W-:Y:S02]  /*5540*/  @!UP0 UMOV UR5, UR8 ;  /* 0x0000000800058c82 */ /* 0x000fe40008000000 */
[----:B------:R-:W-:Y:S02]  /*5550*/  UIMAD UR14, UR5, UR15, UR14 ;  /* 0x0000000f050e72a4 */ /* 0x000fe4000f8e020e */
[----:B------:R-:W-:Y:S11]  /*5560*/  UIMAD UR13, UR6, UR46, UR13 ;  /* 0x0000002e060d72a4 */ /* 0x000ff6000f8e020d */
[----:B------:R-:W-:Y:S01]  /*5570*/  @!UPT UIADD3 URZ, UPT, UPT, URZ, URZ, URZ ;  /* 0x000000fffffff290 */ /* 0x000fe2000fffe0ff */
.L_x_99:
[----:B------:R-:W3:Y:S01]  /*5580*/  @!UP2 LDCU.128 UR20, c[0x0][0xb10] ;  /* 0x00016200ff14a7ac */ /* 0x000ee20008000c00 */
[C---:B------:R-:W-:Y:S02]  /*5590*/  ISETP.NE.U32.AND P1, PT, R4.reuse, RZ, PT ;  /* 0x000000ff0400720c */ /* 0x040fe40003f25070 */
[----:B------:R-:W-:Y:S02]  /*55a0*/  ISETP.NE.U32.AND P0, PT, R4, RZ, PT ;  /* 0x000000ff0400720c */ /* 0x000fe40003f05070 */
[C---:B------:R-:W-:Y:S02]  /*55b0*/  ISETP.NE.AND.EX P1, PT, R5.reuse, RZ, PT, P1 ;  /* 0x000000ff0500720c */ /* 0x040fe40003f25310 */
[----:B------:R-:W-:Y:S01]  /*55c0*/  ISETP.NE.AND.EX P0, PT, R5, RZ, PT, P0 ;  /* 0x000000ff0500720c */ /* 0x000fe20003f05300 */
[----:B------:R-:W4:Y:S01]  /*55d0*/  @!UP2 LDCU UR5, c[0x0][0xb0c] ;  /* 0x00016180ff05a7ac */ /* 0x000f220008000800 */
[----:B------:R-:W-:Y:S02]  /*55e0*/  USHF.L.U32 UR11, UR29, 0x6, URZ ;  /* 0x000000061d0b7899 */ /* 0x000fe400080006ff */
[----:B------:R-:W-:Y:S02]  /*55f0*/  USHF.L.U32 UR10, UR32, 0x6, URZ ;  /* 0x00000006200a7899 */ /* 0x000fe400080006ff */
[----:B---3--:R-:W-:Y:S07]  /*5600*/  UIMAD.WIDE.U32 UR6, UR14, UR20, URZ ;  /* 0x000000140e0672a5 */ /* 0x008fee000f8e00ff */
[----:B------:R-:W-:Y:S01]  /*5610*/  @!UP2 UMOV UR4, UR7 ;  /* 0x000000070004ac82 */ /* 0x000fe20008000000 */
[----:B----4-:R-:W-:Y:S02]  /*5620*/  @!UP2 UISETP.NE.AND UP0, UPT, UR5, 0x1, UPT ;  /* 0x000000010500a88c */ /* 0x010fe4000bf05270 */
[----:B------:R-:W-:Y:S02]  /*5630*/  @!UP2 USHF.R.U32.HI UR4, URZ, UR21, UR4 ;  /* 0x00000015ff04a299 */ /* 0x000fe40008011604 */
[----:B------:R-:W-:Y:S02]  /*5640*/  UIMAD.WIDE.U32 UR6, UR13, UR23, URZ ;  /* 0x000000170d0672a5 */ /* 0x000fe4000f8e00ff */
[----:B------:R-:W-:Y:S02]  /*5650*/  @!UP2 USEL UR8, UR14, UR4, !UP0 ;  /* 0x000000040e08a287 */ /* 0x000fe4000c000000 */
[----:B------:R-:W-:Y:S03]  /*5660*/  @!UP2 UISETP.NE.AND UP0, UPT, UR22, 0x1, UPT ;  /* 0x000000011600a88c */ /* 0x000fe6000bf05270 */
[----:B------:R-:W-:Y:S02]  /*5670*/  @!UP2 UMOV UR6, UR7 ;  /* 0x000000070006ac82 */ /* 0x000fe40008000000 */
[----:B------:R-:W3:Y:S02]  /*5680*/  @!UP2 LDCU UR4, c[0x0][0xb20] ;  /* 0x00016400ff04a7ac */ /* 0x000ee40008000800 */
[----:B---3--:R-:W-:Y:S04]  /*5690*/  @!UP2 USHF.R.U32.HI UR6, URZ, UR4, UR6 ;  /* 0x00000004ff06a299 */ /* 0x008fe80008011606 */
[----:B------:R-:W-:Y:S04]  /*56a0*/  @!UP2 USEL UR6, UR13, UR6, !UP0 ;  /* 0x000000060d06a287 */ /* 0x000fe8000c000000 */
[----:B------:R-:W-:Y:S02]  /*56b0*/  @!UP2 UIADD3 UR4, UPT, UPT, -UR8, UR6, URZ ;  /* 0x000000060804a290 */ /* 0x000fe4000fffe1ff */
[----:B------:R-:W-:Y:S02]  /*56c0*/  @!UP2 UIADD3 UR6, UPT, UPT, UR8, -UR6, URZ ;  /* 0x800000060806a290 */ /* 0x000fe4000fffe0ff */
[----:B------:R-:W-:Y:S02]  /*56d0*/  @!UP2 UIMAD UR14, UR4, UR5, UR14 ;  /* 0x00000005040ea2a4 */ /* 0x000fe4000f8e020e */
[----:B------:R-:W-:Y:S01]  /*56e0*/  @!UP2 UIMAD UR13, UR6, UR22, UR13 ;  /* 0x00000016060da2a4 */ /* 0x000fe2000f8e020d */
[----:B------:R-:W-:Y:S11]  /*56f0*/  BRA.U UP3, `(.L_x_100) ;  /* 0x0000000103107547 */ /* 0x000ff6000b800000 */
[----:B------:R-:W-:Y:S04]  /*5700*/  MOV R6, UR33 ;  /* 0x0000002100067c02 */ /* 0x000fe80008000f00 */
[----:B------:R-:W-:Y:S04]  /*5710*/  SHF.L.U32 R6, R6, 0x1f, RZ ;  /* 0x0000001f06067819 */ /* 0x000fe800000006ff */
[----:B------:R-:W3:Y:S02]  /*5720*/  SYNCS.PHASECHK.TRANS64.TRYWAIT P2, [UR24+0x1d8], R6 ;  /* 0x0001d806ff0075a7 */ /* 0x000ee40008041118 */
[----:B---3--:R-:W-:Y:S05]  /*5730*/  @!P2 BRA `(.L_x_101) ;  /* 0x0000003c0074a947 */ /* 0x008fea0003800000 */
.L_x_100:
[----:B------:R-:W-:Y:S05]  /*5740*/  @!P1 BRA `(.L_x_102) ;  /* 0x0000000000309947 */ /* 0x000fea0003800000 */
[----:B------:R-:W-:Y:S01]  /*5750*/  ISETP.NE.U32.AND P1, PT, R2, RZ, PT ;  /* 0x000000ff0200720c */ /* 0x000fe20003f25070 */
[----:B------:R-:W3:Y:S01]  /*5760*/  LDCU.64 UR4, c[0x0][0x358] ;  /* 0x00006b00ff0477ac */ /* 0x000ee20008000a00 */
[----:B------:R-:W-:Y:S02]  /*5770*/  IMAD.MOV.U32 R45, RZ, RZ, 0x1 ;  /* 0x00000001ff2d7424 */ /* 0x000fe400078e00ff */
[----:B------:R-:W-:Y:S11]  /*5780*/  ISETP.NE.AND.EX P1, PT, R3, RZ, PT, P1 ;  /* 0x000000ff0300720c */ /* 0x000ff60003f25310 */
[----:B------:R-:W-:Y:S02]  /*5790*/  @!UPT UIADD3 URZ, UPT, UPT, URZ, URZ, URZ ;  /* 0x000000fffffff290 */ /* 0x000fe4000fffe0ff */
[----:B------:R-:W4:Y:S01]  /*57a0*/  @P1 LDC.64 R8, c[0x0][0x888] ;  /* 0x00022200ff081b82 */ /* 0x000f220000000a00 */
[----:B-1----:R-:W-:Y:S04]  /*57b0*/  @P1 IMAD R0, R4, UR36, RZ ;  /* 0x0000002404001c24 */ /* 0x002fe8000f8e02ff */
[----:B----4-:R-:W-:Y:S04]  /*57c0*/  @P1 IMAD.WIDE R8, R0, 0x4, R8 ;  /* 0x0000000400081825 */ /* 0x010fe800078e0208 */
[----:B------:R-:W-:Y:S01]  /*57d0*/  HFMA2 R0, -RZ, RZ, 0, 5.9604644775390625e-08 ;  /* 0x00000001ff007431 */ /* 0x000fe200000001ff */
[----:B---3-5:R3:W5:Y:S04]  /*57e0*/  @P1 LDG.E R26, desc[UR4][R8.64] ;  /* 0x00000004081a1981 */ /* 0x028768000c1e1900 */
[----:B------:R-:W-:Y:S01]  /*57f0*/  @!P1 PRMT R45, R0, 0x7610, R45 ;  /* 0x00007610002d9816 */ /* 0x000fe2000000002d */
[----:B---3--:R-:W4:Y:S06]  /*5800*/  @!P1 LDC R26, c[0x0][0x880] ;  /* 0x00022000ff1a9b82 */ /* 0x008f2c0000000800 */
.L_x_102:
[----:B----45:R-:W-:Y:S01]  /*5810*/  @!P0 FSETP.EQ.AND P1, PT, R26, RZ, PT ;  /* 0x000000ff1a00820b */ /* 0x030fe20003f22000 */
[----:B------:R-:W-:Y:S01]  /*5820*/  @!UPT UIADD3 URZ, UPT, UPT, URZ, URZ, URZ ;  /* 0x000000fffffff290 */ /* 0x000fe2000fffe0ff */
[----:B------:R-:W-:Y:S11]  /*5830*/  @!P0 BRA `(.L_x_103) ;  /* 0x0000000000188947 */ /* 0x000ff60003800000 */
[----:B------:R-:W-:Y:S02]  /*5840*/  LOP3.LUT P0, RZ, R45, 0xff, RZ, 0xc0, !PT ;  /* 0x000000ff2dff7812 */ /* 0x000fe4000780c0ff */
[----:B------:R-:W-:Y:S04]  /*5850*/  ISETP.NE.U32.AND P1, PT, R2, RZ, PT ;  /* 0x000000ff0200720c */ /* 0x000fe80003f25070 */
[----:B------:R-:W-:Y:S04]  /*5860*/  ISETP.NE.AND.EX P1, PT, R3, RZ, PT, P1 ;  /* 0x000000ff0300720c */ /* 0x000fe80003f25310 */
[----:B------:R-:W-:Y:S03]  /*5870*/  PLOP3.LUT P1, PT, P1, PT, PT, 0x8, 0x80 ;  /* 0x000000000080781c */ /* 0x000fe60000f2e170 */
[----:B------:R-:W-:Y:S11]  /*5880*/  @P0 FSETP.EQ.AND P1, PT, R26, RZ, PT ;  /* 0x000000ff1a00020b */ /* 0x000ff60003f22000 */
[----:B------:R-:W-:Y:S02]  /*5890*/  @!UPT UIADD3 URZ, UPT, UPT, URZ, URZ, URZ ;  /* 0x000000fffffff290 */ /* 0x000fe4000fffe0ff */
.L_x_103:
[----:B------:R-:W-:Y:S01]  /*58a0*/  ULEA UR4, UR12, UR24, 0x3 ;  /* 0x000000180c047291 */ /* 0x000fe2000f8e18ff */
[----:B------:R-:W-:Y:S02]  /*58b0*/  SHF.L.U32 R9, R15, 0x1f, RZ ;  /* 0x0000001f0f097819 */ /* 0x000fe400000006ff */
[----:B------:R-:W-:Y:S04]  /*58c0*/  ELECT P0, URZ, PT ;  /* 0x0000000000ff782f */ /* 0x000fe80003800000 */
[----:B------:R-:W-:Y:S02]  /*58d0*/  PLOP3.LUT P1, PT, P1, P0, PT, 0xf2, 0x2f ;  /* 0x00000000002f781c */ /* 0x000fe40000f21e72 */
[----:B------:R-:W3:Y:S11]  /*58e0*/  SYNCS.PHASECHK.TRANS64.TRYWAIT P2, [UR4+0x1b8], R9 ;  /* 0x0001b809ff0075a7 */ /* 0x000ef60008041104 */
[----:B------:R-:W-:Y:S05]  /*58f0*/  @!P1 IADD3 R8, P0, PT, R16, 0x580, RZ ;  /* 0x0000058010089810 */ /* 0x000fea0007f1e0ff */
[----:B-1----:R-:W-:Y:S01]  /*5900*/  @!P1 IMAD.X R6, RZ, RZ, R17, P0 ;  /* 0x000000ffff069224 */ /* 0x002fe200000e0611 */
[----:B---3--:R-:W-:Y:S07]  /*5910*/  @!P2 BRA `(.L_x_104) ;  /* 0x0000003c0014a947 */ /* 0x008fee0003800000 */
.L_x_219:
[----:B------:R-:W-:Y:S01]  /*5920*/  @!P1 R2UR UR7, R6 ;  /* 0x00000000060792ca */ /* 0x000fe200000e0000 */
[----:B------:R-:W-:Y:S01]  /*5930*/  UIADD3 UR5, UPT, UPT, UR12, 0x1, URZ ;  /* 0x000000010c057890 */ /* 0x000fe2000fffe0ff */
[----:B------:R-:W-:Y:S01]  /*5940*/  @!P1 R2UR UR6, R8 ;  /* 0x00000000080692ca */ /* 0x000fe200000e0000 */
[----:B------:R-:W-:Y:S01]  /*5950*/  UIADD3 UR9, UPT, UPT, UR4, 0x1a0, URZ ;  /* 0x000001a004097890 */ /* 0x000fe2000fffe0ff */
[----:B------:R-:W-:Y:S01]  /*5960*/  @!P1 IMAD.MOV.U32 R6, RZ, RZ, 0x1000 ;  /* 0x00001000ff069424 */ /* 0x000fe200078e00ff */
[----:B------:R-:W-:Y:S01]  /*5970*/  UISETP.NE.AND UP0, UPT, UR5, 0x3, UPT ;  /* 0x000000030500788c */ /* 0x000fe2000bf05270 */
[----:B------:R-:W-:Y:S01]  /*5980*/  VIADD R14, R14, 0x1 ;  /* 0x000000010e0e7836 */ /* 0x000fe20000000000 */
[----:B------:R-:W-:Y:S01]  /*5990*/  UMOV UR22, 0x0 ;  /* 0x0000000000167882 */ /* 0x000fe20000000000 */
[----:B------:R-:W-:Y:S01]  /*59a0*/  UMOV UR23, 0x10000000 ;  /* 0x1000000000177882 */ /* 0x000fe20000000000 */
[----:B------:R-:W-:Y:S04]  /*59b0*/  UPRMT UR20, UR54, 0x654, UR9 ;  /* 0x0000065436147896 */ /* 0x000fe80008000009 */
[----:B-1----:R-:W-:Y:S01]  /*59c0*/  IMAD.U32 R9, RZ, RZ, UR7 ;  /* 0x00000007ff097e24 */ /* 0x002fe2000f8e00ff */
[----:B------:R-:W-:Y:S01]  /*59d0*/  USEL UR7, URZ, 0x1, UP0 ;  /* 0x00000001ff077887 */ /* 0x000fe20008000000 */
[----:B------:R-:W-:Y:S01]  /*59e0*/  IMAD.U32 R8, RZ, RZ, UR6 ;  /* 0x00000006ff087e24 */ /* 0x000fe2000f8e00ff */
[----:B------:R-:W-:Y:S02]  /*59f0*/  USEL UR6, UR5, URZ, UP0 ;  /* 0x000000ff05067287 */ /* 0x000fe40008000000 */
[----:B------:R-:W-:Y:S01]  /*5a00*/  VOTEU.ALL UP0, P1 ;  /* 0x0000000000ff7886 */ /* 0x000fe20000800000 */
[----:B------:R-:W-:Y:S02]  /*5a10*/  @!P1 R2UR UR19, R9 ;  /* 0x00000000091392ca */ /* 0x000fe400000e0000 */
[----:B------:R-:W-:Y:S02]  /*5a20*/  @!P1 R2UR UR18, R8 ;  /* 0x00000000081292ca */ /* 0x000fe400000e0000 */
[----:B------:R-:W-:Y:S01]  /*5a30*/  @!UP0 ULEA UR5, UR12, UR24, 0xc ;  /* 0x000000180c058291 */ /* 0x000fe2000f8e60ff */
[----:B------:R-:W-:Y:S02]  /*5a40*/  LOP3.LUT R15, R15, UR7, RZ, 0x3c, !PT ;  /* 0x000000070f0f7c12 */ /* 0x000fe4000f8e3cff */
[----:B------:R-:W-:Y:S01]  /*5a50*/  UMOV UR12, UR36 ;  /* 0x00000024000c7c82 */ /* 0x000fe20008000000 */
[----:B------:R-:W-:Y:S01]  /*5a60*/  @!UP0 UIADD3 UR8, UPT, UPT, UR5, 0x400, URZ ;  /* 0x0000040005088890 */ /* 0x000fe2000fffe0ff */
[----:B------:R-:W-:Y:S01]  /*5a70*/  SHF.L.U32 R0, R15, 0x1f, RZ ;  /* 0x0000001f0f007819 */ /* 0x000fe200000006ff */
[----:B------:R-:W-:Y:S01]  /*5a80*/  VOTEU.ALL UP0, P1 ;  /* 0x0000000000ff7886 */ /* 0x000fe20000800000 */
[----:B------:R-:W-:Y:S06]  /*5a90*/  ULEA UR5, UR6, UR24, 0x3 ;  /* 0x0000001806057291 */ /* 0x000fec000f8e18ff */
[----:B------:R1:W-:Y:S01]  /*5aa0*/  @!UP0 UTMALDG.3D [UR8], [UR18], desc[UR22] ;  /* 0x00001608120085b4 */ /* 0x0003e20008011000 */
[----:B------:R1:W-:Y:S01]  /*5ab0*/  @!P1 SYNCS.ARRIVE.TRANS64.RED.A0TR RZ, [UR4+0x1a0], R6 ;  /* 0x0001a006ffff99a7 */ /* 0x0003e20008300404 */
[----:B------:R-:W-:Y:S01]  /*5ac0*/  SYNCS.ARRIVE.TRANS64.RED.A1T0 RZ, [UR20], RZ ;  /* 0x000000ffffff79a7 */ /* 0x000fe20008100414 */
[----:B------:R-:W3:Y:S02]  /*5ad0*/  SYNCS.PHASECHK.TRANS64.TRYWAIT P0, [UR5+0x1b8], R0 ;  /* 0x0001b800ff0075a7 */ /* 0x000ee40008001105 */
[----:B-1-3--:R-:W-:Y:S05]  /*5ae0*/  @!P0 BRA `(.L_x_105) ;  /* 0x0000003800b88947 */ /* 0x00afea0003800000 */
.L_x_221:
[----:B------:R-:W-:Y:S01]  /*5af0*/  UIADD3 UR9, UPT, UPT, UR5, 0x1a0, URZ ;  /* 0x000001a005097890 */ /* 0x000fe2000fffe0ff */
[----:B-1----:R-:W-:Y:S01]  /*5b00*/  @!P1 IADD3 R6, P0, PT, R16, 0x580, RZ ;  /* 0x0000058010069810 */ /* 0x002fe20007f1e0ff */
[----:B------:R-:W-:Y:S01]  /*5b10*/  UPLOP3.LUT UP3, UPT, UPT, UPT, UPT, 0x80, 0x8 ;  /* 0x000000000008789c */ /* 0x000fe20003f6f070 */
[----:B------:R-:W-:Y:S01]  /*5b20*/  R2UR UR23, R47 ;  /* 0x000000002f1772ca */ /* 0x000fe200000e0000 */
[----:B------:R-:W-:Y:S01]  /*5b30*/  UMOV UR20, 0x0 ;  /* 0x0000000000147882 */ /* 0x000fe20000000000 */
[----:B------:R-:W-:Y:S01]  /*5b40*/  @!P1 R2UR UR7, R6 ;  /* 0x00000000060792ca */ /* 0x000fe200000e0000 */
[----:B------:R-:W-:Y:S01]  /*5b50*/  @!P1 IMAD.X R0, RZ, RZ, R17, P0 ;  /* 0x000000ffff009224 */ /* 0x000fe200000e0611 */
[----:B------:R-:W-:Y:S01]  /*5b60*/  UMOV UR21, 0x10000000 ;  /* 0x1000000000157882 */ /* 0x000fe20000000000 */
[----:B------:R-:W-:Y:S01]  /*5b70*/  UMOV UR12, UR36 ;  /* 0x00000024000c7c82 */ /* 0x000fe20008000000 */
[----:B------:R-:W-:Y:S01]  /*5b80*/  VOTEU.ALL UP0, P1 ;  /* 0x0000000000ff7886 */ /* 0x000fe20000800000 */
[----:B------:R-:W-:Y:S01]  /*5b90*/  R2UR UR22, R48 ;  /* 0x00000000301672ca */ /* 0x000fe200000e0000 */
[----:B------:R-:W-:Y:S01]  /*5ba0*/  UMOV UR36, UR25 ;  /* 0x0000001900247c82 */ /* 0x000fe20008000000 */
[----:B------:R-:W-:Y:S02]  /*5bb0*/  @!P1 R2UR UR4, R0 ;  /* 0x00000000000492ca */ /* 0x000fe400000e0000 */
[----:B------:R-:W-:Y:S01]  /*5bc0*/  @!UP0 UIADD3 UR10, UPT, UPT, UR10, 0x20, URZ ;  /* 0x000000200a0a8890 */ /* 0x000fe2000fffe0ff */
[C---:B------:R-:W-:Y:S01]  /*5bd0*/  ISETP.NE.AND P0, PT, R14.reuse, 0x2, PT ;  /* 0x000000020e00780c */ /* 0x040fe20003f05270 */
[----:B------:R-:W-:Y:S02]  /*5be0*/  UIADD3 UR32, UPT, UPT, UR13, UR23, URZ ;  /* 0x000000170d207290 */ /* 0x000fe4000fffe0ff */
[----:B------:R-:W-:Y:S01]  /*5bf0*/  IMAD.U32 R8, RZ, RZ, UR7 ;  /* 0x00000007ff087e24 */ /* 0x000fe2000f8e00ff */
[----:B------:R-:W-:Y:S02]  /*5c00*/  SEL R0, RZ, 0x1, P0 ;  /* 0x00000001ff007807 */ /* 0x000fe40000000000 */
[----:B------:R-:W-:Y:S02]  /*5c10*/  SEL R14, R14, RZ, P0 ;  /* 0x000000ff0e0e7207 */ /* 0x000fe40000000000 */
[----:B------:R-:W-:Y:S01]  /*5c20*/  @!P1 R2UR UR18, R8 ;  /* 0x00000000081292ca */ /* 0x000fe200000e0000 */
[----:B------:R-:W-:Y:S01]  /*5c30*/  UIADD3 UR29, UPT, UPT, UR14, UR22, URZ ;  /* 0x000000160e1d7290 */ /* 0x000fe2000fffe0ff */
[----:B------:R-:W-:Y:S01]  /*5c40*/  IMAD.U32 R9, RZ, RZ, UR4 ;  /* 0x00000004ff097e24 */ /* 0x000fe2000f8e00ff */
[----:B------:R-:W-:Y:S01]  /*5c50*/  @!UP0 ULEA UR4, UR6, UR24, 0xc ;  /* 0x0000001806048291 */ /* 0x000fe2000f8e60ff */
[----:B------:R-:W-:Y:S03]  /*5c60*/  LOP3.LUT R13, R13, R0, RZ, 0x3c, !PT ;  /* 0x000000000d0d7212 */ /* 0x000fe600078e3cff */
[----:B------:R-:W-:Y:S01]  /*5c70*/  @!P1 R2UR UR19, R9 ;  /* 0x00000000091392ca */ /* 0x000fe200000e0000 */
[----:B------:R-:W-:Y:S01]  /*5c80*/  @!UP0 UIADD3 UR8, UPT, UPT, UR4, 0x400, URZ ;  /* 0x0000040004088890 */ /* 0x000fe2000fffe0ff */
[----:B------:R-:W-:Y:S01]  /*5c90*/  VOTEU.ALL UP0, P1 ;  /* 0x0000000000ff7886 */ /* 0x000fe20000800000 */
[----:B------:R-:W-:Y:S10]  /*5ca0*/  UPRMT UR4, UR54, 0x654, UR9 ;  /* 0x0000065436047896 */ /* 0x000ff40008000009 */
[----:B------:R1:W-:Y:S01]  /*5cb0*/  @!UP0 UTMALDG.3D [UR8], [UR18], desc[UR20] ;  /* 0x00001408120085b4 */ /* 0x0003e20008011000 */
[----:B------:R3:W-:Y:S01]  /*5cc0*/  @!P1 SYNCS.ARRIVE.TRANS64.RED.A0TR RZ, [UR5+0x1a0], R7 ;  /* 0x0001a007ffff99a7 */ /* 0x0007e20008300405 */
[----:B------:R-:W-:Y:S01]  /*5cd0*/  SYNCS.ARRIVE.TRANS64.RED.A1T0 RZ, [UR4], RZ ;  /* 0x000000ffffff79a7 */ /* 0x000fe20008100404 */
[----:B------:R-:W-:Y:S04]  /*5ce0*/  UIADD3 UR4, UPT, UPT, UR6, 0x1, URZ ;  /* 0x0000000106047890 */ /* 0x000fe8000fffe0ff */
[----:B------:R-:W-:Y:S04]  /*5cf0*/  UISETP.NE.AND UP0, UPT, UR4, 0x3, UPT ;  /* 0x000000030400788c */ /* 0x000fe8000bf05270 */
[----:B------:R-:W-:Y:S06]  /*5d00*/  USEL UR5, URZ, 0x1, UP0 ;  /* 0x00000001ff057887 */ /* 0x000fec0008000000 */
[----:B------:R-:W-:Y:S01]  /*5d10*/  LOP3.LUT R15, R15, UR5, RZ, 0x3c, !PT ;  /* 0x000000050f0f7c12 */ /* 0x000fe2000f8e3cff */
[----:B-1----:R-:W-:Y:S01]  /*5d20*/  USEL UR12, UR4, URZ, UP0 ;  /* 0x000000ff040c7287 */ /* 0x002fe20008000000 */
[----:B------:R-:W-:Y:S11]  /*5d30*/  BRA.U UP1, `(.L_x_106) ;  /* 0xfffffff101f07547 */ /* 0x000ff6000b83ffff */
[----:B------:R-:W-:Y:S01]  /*5d40*/  UIADD3 UR24, UPT, UPT, UR24, 0x1b8, URZ ;  /* 0x000001b818187890 */ /* 0x000fe2000fffe0ff */
[----:B------:R-:W-:-:S03]  /*5d50*/  SHF.L.U32 R2, R15, 0x1f, RZ ;  /* 0x0000001f0f027819 */ /* 0x000fc600000006ff */
[----:B------:R-:W-:-:S09]  /*5d60*/  ULEA UR4, UR12, UR24, 0x3 ;  /* 0x000000180c047291 */ /* 0x000fd2000f8e18ff */
[----:B------:R-:W1:Y:S02]  /*5d70*/  SYNCS.PHASECHK.TRANS64.TRYWAIT P0, [UR4], R2 ;  /* 0x00000002ff0075a7 */ /* 0x000e640008001104 */
[----:B-1----:R-:W-:Y:S05]  /*5d80*/  @!P0 BRA `(.L_x_107) ;  /* 0x0000003800288947 */ /* 0x002fea0003800000 */
.L_x_223:
        /* <DEDUP_REMOVED lines=9> */
.L_x_225:
[----:B------:R-:W-:-:S04]  /*5e20*/  UIADD3 UR4, UPT, UPT, UR4, 0x1, URZ ;  /* 0x0000000104047890 */ /* 0x000fc8000fffe0ff */
[----:B------:R-:W-:-:S04]  /*5e30*/  UISETP.NE.AND UP0, UPT, UR4, 0x3, UPT ;  /* 0x000000030400788c */ /* 0x000fc8000bf05270 */
[----:B------:R-:W-:Y:S02]  /*5e40*/  USEL UR5, URZ, 0x1, UP0 ;  /* 0x00000001ff057887 */ /* 0x000fe40008000000 */
[----:B------:R-:W-:-:S04]  /*5e50*/  USEL UR4, UR4, URZ, UP0 ;  /* 0x000000ff04047287 */ /* 0x000fc80008000000 */
[----:B------:R-:W-:Y:S01]  /*5e60*/  ULEA UR4, UR4, UR24, 0x3 ;  /* 0x0000001804047291 */ /* 0x000fe2000f8e18ff */
[----:B-1----:R-:W-:-:S04]  /*5e70*/  LOP3.LUT R2, R15, UR5, RZ, 0x3c, !PT ;  /* 0x000000050f027c12 */ /* 0x002fc8000f8e3cff */
[----:B------:R-:W-:Y:S01]  /*5e80*/  SHF.L.U32 R2, R2, 0x1f, RZ ;  /* 0x0000001f02027819 */ /* 0x000fe200000006ff */
[----:B------:R-:W-:-:S07]  /*5e90*/  IMAD.U32 R0, RZ, RZ, UR4 ;  /* 0x00000004ff007e24 */ /* 0x000fce000f8e00ff */
.L_x_109:
[----:B-1----:R1:W4:Y:S02]  /*5ea0*/  SYNCS.PHASECHK.TRANS64.TRYWAIT P0, [R0+URZ], R2 ;  /* 0x00000002000075a7 */ /* 0x00232400080011ff */
[----:B----4-:R-:W-:Y:S05]  /*5eb0*/  @!P0 NANOSLEEP.SYNCS 0x989680 ;  /* 0x009896800000895d */ /* 0x010fea0003900000 */
[----:B------:R-:W4:Y:S02]  /*5ec0*/  @!P0 SYNCS.PHASECHK.TRANS64 P0, [R0+URZ], R2 ;  /* 0x00000002000085a7 */ /* 0x000f2400080010ff */
[----:B--2-4-:R-:W-:Y:S05]  /*5ed0*/  @P0 EXIT ;  /* 0x000000000000094d */ /* 0x014fea0003800000 */
[----:B------:R-:W-:Y:S05]  /*5ee0*/  BRA `(.L_x_109) ;  /* 0xfffffffc00ec7947 */ /* 0x000fea000383ffff */
.L_x_97:
[----:B------:R-:W-:-:S06]  /*5ef0*/  UISETP.GE.AND UP0, UPT, UR22, 0x4, UPT ;  /* 0x000000041600788c */ /* 0x000fcc000bf06270 */
[----:B------:R-:W-:-:S13]  /*5f00*/  PLOP3.LUT P0, PT, PT, PT, UP0, 0x80, 0x8 ;  /* 0x000000000008781c */ /* 0x000fda0003f0f008 */
[----:B-1----:R-:W-:Y:S05]  /*5f10*/  @!P0 EXIT ;  /* 0x000000000000894d */ /* 0x002fea0003800000 */
[----:B------:R-:W-:Y:S01]  /*5f20*/  BAR.SYNC.DEFER_BLOCKING 0x6, 0xa0 ;  /* 0x0182800000007b1d */ /* 0x000fe20000010000 */
[C---:B------:R-:W-:Y:S01]  /*5f30*/  IMAD.SHL.U32 R3, R55.reuse, 0x20, RZ ;  /* 0x0000002037037824 */ /* 0x040fe200078e00ff */
[----:B------:R-:W-:Y:S01]  /*5f40*/  SHF.R.U32.HI R4, RZ, 0x1, R55 ;  /* 0x00000001ff047819 */ /* 0x000fe20000011637 */
[C---:B------:R-:W-:Y:S01]  /*5f50*/  IMAD.SHL.U32 R2, R55.reuse, 0x10, RZ ;  /* 0x0000001037027824 */ /* 0x040fe200078e00ff */
[C---:B------:R-:W-:Y:S01]  /*5f60*/  LOP3.LUT P0, RZ, R55.reuse, 0x4, RZ, 0xc0, !PT ;  /* 0x0000000437ff7812 */ /* 0x040fe2000780c0ff */
[----:B------:R-:W-:Y:S01]  /*5f70*/  IMAD.U32 R23, R55, 0x10000, RZ ;  /* 0x0001000037177824 */ /* 0x000fe200078e00ff */
[----:B------:R-:W-:Y:S01]  /*5f80*/  UMOV UR44, 0x400 ;  /* 0x00000400002c7882 */ /* 0x000fe20000000000 */
[----:B------:R-:W1:Y:S01]  /*5f90*/  LDCU.64 UR4, c[0x0][0x890] ;  /* 0x00011200ff0477ac */ /* 0x000e620008000a00 */
[----:B------:R-:W2:Y:S01]  /*5fa0*/  LDC.64 R42, c[0x0][0x8b0] ;  /* 0x00022c00ff2a7b82 */ /* 0x000ea20000000a00 */
[----:B------:R-:W-:Y:S01]  /*5fb0*/  LOP3.LUT R5, R3, 0xc0, RZ, 0xc0, !PT ;  /* 0x000000c003057812 */ /* 0x000fe200078ec0ff */
[----:B------:R-:W-:Y:S01]  /*5fc0*/  IMAD.SHL.U32 R44, R55, 0x4, RZ ;  /* 0x00000004372c7824 */ /* 0x000fe200078e00ff */
[----:B------:R-:W-:Y:S01]  /*5fd0*/  ULEA UR44, UR54, UR44, 0x18 ;  /* 0x0000002c362c7291 */ /* 0x000fe2000f8ec0ff */
[----:B------:R-:W-:Y:S01]  /*5fe0*/  LOP3.LUT R2, R2, 0x600, RZ, 0xc0, !PT ;  /* 0x0000060002027812 */ /* 0x000fe200078ec0ff */
[----:B------:R-:W-:Y:S01]  /*5ff0*/  IMAD.MOV.U32 R54, RZ, RZ, 0x10 ;  /* 0x00000010ff367424 */ /* 0x000fe200078e00ff */
[----:B------:R-:W-:Y:S01]  /*6000*/  LOP3.LUT R4, R5, 0x8, R4, 0xf8, !PT ;  /* 0x0000000805047812 */ /* 0x000fe200078ef804 */
[----:B------:R-:W-:Y:S01]  /*6010*/  IMAD.MOV.U32 R22, RZ, RZ, RZ ;  /* 0x000000ffff167224 */ /* 0x000fe200078e00ff */
[----:B------:R-:W3:Y:S01]  /*6020*/  LDC.64 R40, c[0x0][0x8a8] ;  /* 0x00022a00ff287b82 */ /* 0x000ee20000000a00 */
[----:B------:R-:W-:-:S02]  /*6030*/  LOP3.LUT R2, R2, 0x20, R3, 0xf8, !PT ;  /* 0x0000002002027812 */ /* 0x000fc400078ef803 */
[----:B------:R-:W-:Y:S02]  /*6040*/  CS2R R52, SRZ ;  /* 0x0000000000347805 */ /* 0x000fe4000001ff00 */
[----:B------:R-:W-:Y:S01]  /*6050*/  LOP3.LUT R23, R23, 0x600000, RZ, 0xc0, !PT ;  /* 0x0060000017177812 */ /* 0x000fe200078ec0ff */
[----:B------:R-:W-:Y:S01]  /*6060*/  IMAD.MOV.U32 R51, RZ, RZ, RZ ;  /* 0x000000ffff337224 */ /* 0x000fe200078e00ff */
[----:B------:R-:W-:Y:S01]  /*6070*/  LOP3.LUT R44, R4, 0x18, R44, 0x78, !PT ;  /* 0x00000018042c7812 */ /* 0x000fe200078e782c */
[----:B------:R-:W4:Y:S01]  /*6080*/  LDCU UR63, c[0x0][0x370] ;  /* 0x00006e00ff3f77ac */ /* 0x000f220008000800 */
[----:B------:R-:W-:Y:S01]  /*6090*/  LOP3.LUT R2, R2, 0x100, R3, 0xf8, !PT ;  /* 0x0000010002027812 */ /* 0x000fe200078ef803 */
[----:B------:R-:W4:Y:S01]  /*60a0*/  LDS R0, [UR44+0x290] ;  /* 0x0002902cff007984 */ /* 0x000f220008000800 */
[----:B-1----:R-:W-:Y:S01]  /*60b0*/  IMAD.U32 R57, RZ, RZ, UR4 ;  /* 0x00000004ff397e24 */ /* 0x002fe2000f8e00ff */
[----:B------:R-:W-:Y:S01]  /*60c0*/  UIADD3 UR4, UPT, UPT, UR44, 0x400, URZ ;  /* 0x000004002c047890 */ /* 0x000fe2000fffe0ff */
[----:B------:R-:W-:Y:S01]  /*60d0*/  LOP3.LUT R44, R2, R44, RZ, 0xfc, !PT ;  /* 0x0000002c022c7212 */ /* 0x000fe200078efcff */
[----:B------:R-:W-:Y:S01]  /*60e0*/  IMAD.U32 R56, RZ, RZ, UR5 ;  /* 0x00000005ff387e24 */ /* 0x000fe2000f8e00ff */
[----:B------:R-:W-:Y:S01]  /*60f0*/  LOP3.LUT R55, R55, 0x60, RZ, 0xc0, !PT ;  /* 0x0000006037377812 */ /* 0x000fe200078ec0ff */
[----:B------:R-:W1:Y:S01]  /*6100*/  LDCU UR41, c[0x0][0xb0c] ;  /* 0x00016180ff2977ac */ /* 0x000e620008000800 */
[----:B------:R-:W-:Y:S01]  /*6110*/  SEL R54, R54, 0xfffffff0, !P0 ;  /* 0xfffffff036367807 */ /* 0x000fe20004000000 */
[----:B------:R-:W-:Y:S01]  /*6120*/  IMAD.U32 R59, RZ, RZ, UR4 ;  /* 0x00000004ff3b7e24 */ /* 0x000fe2000f8e00ff */
[----:B------:R-:W1:Y:S01]  /*6130*/  LDCU UR39, c[0x0][0xb30] ;  /* 0x00016600ff2777ac */ /* 0x000e620008000800 */
[----:B------:R-:W1:Y:S01]  /*6140*/  LDCU.64 UR60, c[0x0][0x888] ;  /* 0x00011100ff3c77ac */ /* 0x000e620008000a00 */
[----:B------:R-:W1:Y:S01]  /*6150*/  LDCU.64 UR42, c[0x0][0xb28] ;  /* 0x00016500ff2a77ac */ /* 0x000e620008000a00 */
[----:B------:R-:W1:Y:S01]  /*6160*/  LDCU.128 UR56, c[0x0][0xb10] ;  /* 0x00016200ff3877ac */ /* 0x000e620008000c00 */
[----:B------:R-:W1:Y:S01]  /*6170*/  LDCU UR62, c[0x0][0x374] ;  /* 0x00006e80ff3e77ac */ /* 0x000e620008000800 */
[----:B------:R-:W-:Y:S01]  /*6180*/  UMOV UR55, 0x1 ;  /* 0x0000000100377882 */ /* 0x000fe20000000000 */
[----:B------:R-:W-:Y:S01]  /*6190*/  UMOV UR46, URZ ;  /* 0x000000ff002e7c82 */ /* 0x000fe20008000000 */
[----:B------:R-:W-:Y:S01]  /*61a0*/  UMOV UR53, URZ ;  /* 0x000000ff00357c82 */ /* 0x000fe20008000000 */
[----:B------:R-:W-:Y:S01]  /*61b0*/  UMOV UR52, URZ ;  /* 0x000000ff00347c82 */ /* 0x000fe20008000000 */
[----:B-1234-:R-:W-:-:S07]  /*61c0*/  IMAD.IADD R23, R0, 0x1, R23 ;  /* 0x0000000100177824 */ /* 0x01efce00078e0217 */
.L_x_140:
[C---:B------:R-:W-:Y:S02]  /*61d0*/  LEA R0, R51.reuse, UR44, 0x3 ;  /* 0x0000002c33007c11 */ /* 0x040fe4000f8e18ff */
[----:B------:R-:W-:Y:S02]  /*61e0*/  SHF.L.U32 R2, R52, 0x1f, RZ ;  /* 0x0000001f34027819 */ /* 0x000fe400000006ff */
[----:B-1----:R-:W-:Y:S02]  /*61f0*/  LEA R4, R51, UR44, 0x4 ;  /* 0x0000002c33047c11 */ /* 0x002fe4000f8e20ff */
[----:B------:R-:W1:Y:S02]  /*6200*/  SYNCS.PHASECHK.TRANS64.TRYWAIT P0, [R0+URZ+0x1e0], R2 ;  /* 0x0001e002000075a7 */ /* 0x000e6400080011ff */
[----:B-1----:R-:W-:Y:S05]  /*6210*/  @!P0 BRA `(.L_x_110) ;  /* 0x0000003400348947 */ /* 0x002fea0003800000 */
.L_x_226:
[----:B------:R-:W-:Y:S01]  /*6220*/  R2UR UR7, R58 ;  /* 0x000000003a0772ca */ /* 0x000fe200000e0000 */
[----:B------:R-:W2:Y:S01]  /*6230*/  LDS.128 R4, [R4+0x270] ;  /* 0x0002700004047984 */ /* 0x000ea20000000c00 */
[----:B-1----:R-:W-:Y:S01]  /*6240*/  VIADD R0, R0, 0x1f0 ;  /* 0x000001f000007836 */ /* 0x002fe20000000000 */
[----:B------:R-:W-:Y:S04]  /*6250*/  UISETP.GE.AND UP0, UPT, UR40, 0x1, UPT ;  /* 0x000000012800788c */ /* 0x000fe8000bf06270 */
[----:B------:R-:W-:Y:S01]  /*6260*/  PRMT R0, RZ, 0x654, R0 ;  /* 0x00000654ff007816 */ /* 0x000fe20000000000 */
[----:B------:R-:W-:Y:S01]  /*6270*/  @!PT LDS RZ, [RZ] ;  /* 0x00000000fffff984 */ /* 0x000fe20000000800 */
[----:B------:R-:W-:Y:S01]  /*6280*/  @!PT LDS RZ, [RZ] ;  /* 0x00000000fffff984 */ /* 0x000fe20000000800 */
[----:B------:R-:W-:Y:S01]  /*6290*/  @!PT LDS RZ, [RZ] ;  /* 0x00000000fffff984 */ /* 0x000fe20000000800 */
[----:B------:R-:W-:Y:S01]  /*62a0*/  @!PT LDS RZ, [RZ] ;  /* 0x00000000fffff984 */ /* 0x000fe20000000800 */
[----:B------:R1:W-:Y:S06]  /*62b0*/  MEMBAR.ALL.CTA ;  /* 0x0000000000007992 */ /* 0x0003ec0000008000 */
[----:B-1----:R-:W1:Y:S02]  /*62c0*/  FENCE.VIEW.ASYNC.S ;  /* 0x00000000000073c6 */ /* 0x002e640000000000 */
[----:B-1----:R1:W-:Y:S01]  /*62d0*/  SYNCS.ARRIVE.TRANS64.RED.A1T0 RZ, [R0+URZ], RZ ;  /* 0x000000ff00ff79a7 */ /* 0x0023e200081004ff */
[----:B--2---:R-:W-:Y:S11]  /*62e0*/  LOP3.LUT P0, RZ, R6, 0x1, RZ, 0xc0, !PT ;  /* 0x0000000106ff7812 */ /* 0x004ff6000780c0ff */
[----:B------:R-:W-:Y:S02]  /*62f0*/  @!UPT UIADD3 URZ, UPT, UPT, URZ, URZ, URZ ;  /* 0x000000fffffff290 */ /* 0x000fe4000fffe0ff */
[----:B------:R-:W-:Y:S01]  /*6300*/  VOTEU.ANY UP1, P0 ;  /* 0x0000000000ff7886 */ /* 0x000fe20000020100 */
[----:B------:R-:W-:Y:S01]  /*6310*/  PLOP3.LUT P0, PT, PT, PT, UP1, 0x80, 0x8 ;  /* 0x000000000008781c */ /* 0x000fe20003f0f018 */
[----:B------:R-:W-:Y:S06]  /*6320*/  UP2UR UR4, UPR, URZ, 0x2 ;  /* 0x00000002ff047883 */ /* 0x000fec0008000000 */
[----:B------:R-:W-:Y:S06]  /*6330*/  IMAD.U32 R60, RZ, RZ, UR4 ;  /* 0x00000004ff3c7e24 */ /* 0x000fec000f8e00ff */
[----:B------:R-:W-:Y:S02]  /*6340*/  @P0 SHF.R.U32.HI R2, RZ, 0x10, R5 ;  /* 0x00000010ff020819 */ /* 0x000fe40000011605 */
[----:B------:R-:W-:Y:S02]  /*6350*/  @P0 MOV R3, R4 ;  /* 0x0000000400030202 */ /* 0x000fe40000000f00 */
[----:B------:R-:W-:Y:S02]  /*6360*/  @P0 R2UR UR4, R2 ;  /* 0x00000000020402ca */ /* 0x000fe400000e0000 */
[----:B------:R-:W-:Y:S02]  /*6370*/  @P0 LOP3.LUT R4, R5, 0xffff, RZ, 0xc0, !PT ;  /* 0x0000ffff05040812 */ /* 0x000fe400078ec0ff */
[----:B------:R-:W-:Y:S02]  /*6380*/  @P0 R2UR UR6, R3 ;  /* 0x00000000030602ca */ /* 0x000fe400000e0000 */
[----:B------:R-:W-:Y:S07]  /*6390*/  @P0 R2UR UR5, R4 ;  /* 0x00000000040502ca */ /* 0x000fee00000e0000 */
[----:B------:R-:W-:Y:S02]  /*63a0*/  @UP1 UMOV UR7, UR4 ;  /* 0x0000000400071c82 */ /* 0x000fe40008000000 */
[----:B------:R-:W-:Y:S02]  /*63b0*/  IMAD.U32 R58, RZ, RZ, UR7 ;  /* 0x00000007ff3a7e24 */ /* 0x000fe4000f8e00ff */
[----:B------:R-:W-:Y:S02]  /*63c0*/  @UP1 UMOV UR38, UR6 ;  /* 0x0000000600261c82 */ /* 0x000fe40008000000 */
[----:B------:R-:W-:Y:S01]  /*63d0*/  @UP1 UMOV UR37, UR5 ;  /* 0x0000000500251c82 */ /* 0x000fe20008000000 */
[----:B-1----:R-:W-:Y:S05]  /*63e0*/  BRA.U !UP0, `(.L_x_111) ;  /* 0x0000000108cc7547 */ /* 0x002fea000b800000 */
[----:B------:R-:W1:Y:S01]  /*63f0*/  LDCU UR12, c[0x0][0xb20] ;  /* 0x00016400ff0c77ac */ /* 0x000e620008000800 */
[----:B------:R-:W-:Y:S02]  /*6400*/  UIMAD.WIDE.U32 UR4, UR62, UR59, URZ ;  /* 0x0000003b3e0472a5 */ /* 0x000fe4000f8e00ff */
[----:B------:R-:W-:Y:S02]  /*6410*/  UIMAD.WIDE.U32 UR6, UR63, UR56, URZ ;  /* 0x000000383f0672a5 */ /* 0x000fe4000f8e00ff */
[----:B------:R-:W-:Y:S02]  /*6420*/  UISETP.NE.AND UP0, UPT, UR58, 0x1, UPT ;  /* 0x000000013a00788c */ /* 0x000fe4000bf05270 */
[----:B------:R-:W-:Y:S02]  /*6430*/  UIMAD.WIDE.U32 UR8, UR37, UR59, URZ ;  /* 0x0000003b250872a5 */ /* 0x000fe4000f8e00ff */
[----:B------:R-:W-:Y:S02]  /*6440*/  UIMAD.WIDE.U32 UR10, UR38, UR56, URZ ;  /* 0x00000038260a72a5 */ /* 0x000fe4000f8e00ff */
[----:B------:R-:W-:Y:S02]  /*6450*/  UISETP.NE.AND UP1, UPT, UR41, 0x1, UPT ;  /* 0x000000012900788c */ /* 0x000fe4000bf25270 */
[----:B------:R-:W-:Y:S01]  /*6460*/  UISETP.NE.AND UP2, UPT, UR40, 0x1, UPT ;  /* 0x000000012800788c */ /* 0x000fe2000bf45270 */
[----:B------:R-:W-:Y:S02]  /*6470*/  UMOV UR4, UR5 ;  /* 0x0000000500047c82 */ /* 0x000fe40008000000 */
[----:B-1----:R-:W-:Y:S03]  /*6480*/  USHF.R.U32.HI UR5, URZ, UR12, UR4 ;  /* 0x0000000cff057299 */ /* 0x002fe60008011604 */
[----:B------:R-:W-:Y:S02]  /*6490*/  UMOV UR4, UR7 ;  /* 0x0000000700047c82 */ /* 0x000fe40008000000 */
[----:B------:R-:W-:Y:S02]  /*64a0*/  USHF.R.U32.HI UR7, URZ, UR57, UR4 ;  /* 0x00000039ff077299 */ /* 0x000fe40008011604 */
[----:B------:R-:W-:Y:S02]  /*64b0*/  USEL UR4, UR62, UR5, !UP0 ;  /* 0x000000053e047287 */ /* 0x000fe4000c000000 */
[----:B------:R-:W-:Y:S01]  /*64c0*/  USEL UR7, UR63, UR7, !UP1 ;  /* 0x000000073f077287 */ /* 0x000fe2000c800000 */
[----:B------:R-:W-:Y:S01]  /*64d0*/  UMOV UR5, UR9 ;  /* 0x0000000900057c82 */ /* 0x000fe20008000000 */
[----:B------:R-:W-:Y:S02]  /*64e0*/  UIMAD.WIDE.U32 UR8, UR4, UR42, URZ ;  /* 0x0000002a040872a5 */ /* 0x000fe4000f8e00ff */
[----:B------:R-:W-:Y:S03]  /*64f0*/  USHF.R.U32.HI UR6, URZ, UR12, UR5 ;  /* 0x0000000cff067299 */ /* 0x000fe60008011605 */
[----:B------:R-:W-:Y:S01]  /*6500*/  UMOV UR5, UR11 ;  /* 0x0000000b00057c82 */ /* 0x000fe20008000000 */
[----:B------:R-:W-:Y:S02]  /*6510*/  UIMAD.WIDE.U32 UR10, UR7, UR42, URZ ;  /* 0x0000002a070a72a5 */ /* 0x000fe4000f8e00ff */
[----:B------:R-:W-:Y:S02]  /*6520*/  USHF.R.U32.HI UR12, URZ, UR57, UR5 ;  /* 0x00000039ff0c7299 */ /* 0x000fe40008011605 */
[----:B------:R-:W-:Y:S01]  /*6530*/  USEL UR6, UR37, UR6, !UP0 ;  /* 0x0000000625067287 */ /* 0x000fe2000c000000 */
[----:B------:R-:W-:Y:S02]  /*6540*/  UMOV UR5, UR9 ;  /* 0x0000000900057c82 */ /* 0x000fe40008000000 */
[----:B------:R-:W-:Y:S01]  /*6550*/  UMOV UR10, UR11 ;  /* 0x0000000b000a7c82 */ /* 0x000fe20008000000 */
[----:B------:R-:W-:Y:S02]  /*6560*/  @UP2 USHF.R.U32.HI UR4, URZ, UR43, UR5 ;  /* 0x0000002bff042299 */ /* 0x000fe40008011605 */
[----:B------:R-:W-:Y:S02]  /*6570*/  @UP2 USHF.R.U32.HI UR7, URZ, UR43, UR10 ;  /* 0x0000002bff072299 */ /* 0x000fe4000801160a */
[----:B------:R-:W-:Y:S02]  /*6580*/  UIMAD UR4, UR40, UR4, URZ ;  /* 0x00000004280472a4 */ /* 0x000fe4000f8e02ff */
[----:B------:R-:W-:Y:S02]  /*6590*/  UIMAD.WIDE.U32 UR10, UR6, UR42, URZ ;  /* 0x0000002a060a72a5 */ /* 0x000fe4000f8e00ff */
[----:B------:R-:W-:Y:S02]  /*65a0*/  USEL UR5, UR38, UR12, !UP1 ;  /* 0x0000000c26057287 */ /* 0x000fe4000c800000 */
[----:B------:R-:W-:Y:S02]  /*65b0*/  UIMAD UR8, UR40, UR7, URZ ;  /* 0x00000007280872a4 */ /* 0x000fe4000f8e02ff */
[----:B------:R-:W-:Y:S03]  /*65c0*/  UISETP.GE.AND UP0, UPT, UR6, UR4, UPT ;  /* 0x000000040600728c */ /* 0x000fe6000bf06270 */
[----:B------:R-:W-:Y:S01]  /*65d0*/  UMOV UR4, UR11 ;  /* 0x0000000b00047c82 */ /* 0x000fe20008000000 */
[----:B------:R-:W-:Y:S02]  /*65e0*/  UISETP.GE.OR UP0, UPT, UR5, UR8, UP0 ;  /* 0x000000080500728c */ /* 0x000fe40008706670 */
[----:B------:R-:W-:Y:S02]  /*65f0*/  USHF.R.U32.HI UR4, URZ, UR43, UR4 ;  /* 0x0000002bff047299 */ /* 0x000fe40008011604 */
[----:B------:R-:W-:Y:S02]  /*6600*/  UIMAD.WIDE.U32 UR8, UR5, UR42, URZ ;  /* 0x0000002a050872a5 */ /* 0x000fe4000f8e00ff */
[----:B------:R-:W-:Y:S02]  /*6610*/  USEL UR11, UR6, UR4, !UP2 ;  /* 0x00000004060b7287 */ /* 0x000fe4000d000000 */
[----:B------:R-:W-:Y:S02]  /*6620*/  UIADD3 UR8, UPT, UPT, -UR5, URZ, URZ ;  /* 0x000000ff05087290 */ /* 0x000fe4000fffe1ff */
[----:B------:R-:W-:Y:S01]  /*6630*/  UIADD3 UR10, UPT, UPT, -UR11, URZ, URZ ;  /* 0x000000ff0b0a7290 */ /* 0x000fe2000fffe1ff */
[----:B------:R-:W-:Y:S01]  /*6640*/  @!UP0 UMOV UR4, UR9 ;  /* 0x0000000900048c82 */ /* 0x000fe20008000000 */
[----:B------:R-:W-:Y:S02]  /*6650*/  UIADD3 UR9, UPT, UPT, -UR6, URZ, URZ ;  /* 0x000000ff06097290 */ /* 0x000fe4000fffe1ff */
[----:B------:R-:W-:Y:S02]  /*6660*/  @!UP0 USHF.R.U32.HI UR4, URZ, UR43, UR4 ;  /* 0x0000002bff048299 */ /* 0x000fe40008011604 */
[----:B------:R-:W-:Y:S02]  /*6670*/  UIMAD UR10, UR40, UR10, UR6 ;  /* 0x0000000a280a72a4 */ /* 0x000fe4000f8e0206 */
[----:B------:R-:W-:Y:S04]  /*6680*/  @!UP0 USEL UR4, UR5, UR4, !UP2 ;  /* 0x0000000405048287 */ /* 0x000fe8000d000000 */
[----:B------:R-:W-:Y:S02]  /*6690*/  @!UP0 UIMAD UR10, UR7, UR10, UR4 ;  /* 0x0000000a070a82a4 */ /* 0x000fe4000f8e0204 */
[----:B------:R-:W-:Y:S02]  /*66a0*/  @!UP0 UIADD3 UR11, UPT, UPT, UR11, -UR4, URZ ;  /* 0x800000040b0b8290 */ /* 0x000fe4000fffe0ff */
[----:B------:R-:W-:Y:S02]  /*66b0*/  UIMAD UR7, UR41, UR8, UR38 ;  /* 0x00000008290772a4 */ /* 0x000fe4000f8e0226 */
[----:B------:R-:W-:Y:S02]  /*66c0*/  @!UP0 UIMAD UR6, UR11, UR40, UR5 ;  /* 0x000000280b0682a4 */ /* 0x000fe4000f8e0205 */
[----:B------:R-:W-:Y:S01]  /*66d0*/  UIMAD UR4, UR58, UR9, UR37 ;  /* 0x000000093a0472a4 */ /* 0x000fe2000f8e0225 */
[----:B------:R-:W-:Y:S02]  /*66e0*/  @!UP0 UMOV UR5, UR10 ;  /* 0x0000000a00058c82 */ /* 0x000fe40008000000 */
[----:B------:R-:W-:Y:S02]  /*66f0*/  UIMAD UR38, UR5, UR41, UR7 ;  /* 0x00000029052672a4 */ /* 0x000fe4000f8e0207 */
[----:B------:R-:W-:Y:S11]  /*6700*/  UIMAD UR37, UR6, UR58, UR4 ;  /* 0x0000003a062572a4 */ /* 0x000ff6000f8e0204 */
[----:B------:R-:W-:Y:S01]  /*6710*/  @!UPT UIADD3 URZ, UPT, UPT, URZ, URZ, URZ ;  /* 0x000000fffffff290 */ /* 0x000fe2000fffe0ff */
.L_x_111:
[----:B------:R-:W-:Y:S01]  /*6720*/  UISETP.NE.AND UP0, UPT, UR39, 0x1, UPT ;  /* 0x000000012700788c */ /* 0x000fe2000bf05270 */
[----:B------:R-:W-:Y:S01]  /*6730*/  R2UR UR11, R59 ;  /* 0x000000003b0b72ca */ /* 0x000fe200000e0000 */
[----:B------:R-:W-:Y:S01]  /*6740*/  USHF.L.U32 UR50, UR29, 0x6, URZ ;  /* 0x000000061d327899 */ /* 0x000fe200080006ff */
[----:B------:R-:W-:Y:S01]  /*6750*/  IADD3 R51, PT, PT, R51, 0x1, RZ ;  /* 0x0000000133337810 */ /* 0x000fe20007ffe0ff */
[----:B------:R-:W-:Y:S07]  /*6760*/  USHF.L.U32 UR49, UR32, 0x6, URZ ;  /* 0x0000000620317899 */ /* 0x000fee00080006ff */
[----:B------:R-:W1:Y:S01]  /*6770*/  @!UP0 LDCU.128 UR12, c[0x0][0xb10] ;  /* 0x00016200ff0c87ac */ /* 0x000e620008000c00 */
[----:B------:R-:W2:Y:S01]  /*6780*/  @!UP0 LDCU UR5, c[0x0][0xb0c] ;  /* 0x00016180ff0587ac */ /* 0x000ea20008000800 */
[----:B------:R-:W3:Y:S01]  /*6790*/  @!UP0 LDCU UR10, c[0x0][0xb20] ;  /* 0x00016400ff0a87ac */ /* 0x000ee20008000800 */
[----:B-1----:R-:W-:Y:S02]  /*67a0*/  UIMAD.WIDE.U32 UR8, UR38, UR12, URZ ;  /* 0x0000000c260872a5 */ /* 0x002fe4000f8e00ff */
[----:B------:R-:W-:Y:S02]  /*67b0*/  UIMAD.WIDE.U32 UR6, UR37, UR15, URZ ;  /* 0x0000000f250672a5 */ /* 0x000fe4000f8e00ff */
[----:B------:R-:W-:Y:S03]  /*67c0*/  @!UP0 UISETP.NE.AND UP1, UPT, UR14, 0x1, UPT ;  /* 0x000000010e00888c */ /* 0x000fe6000bf25270 */
[----:B------:R-:W-:Y:S01]  /*67d0*/  @!UP0 UMOV UR4, UR9 ;  /* 0x0000000900048c82 */ /* 0x000fe20008000000 */
[----:B--2---:R-:W-:Y:S02]  /*67e0*/  @!UP0 UISETP.NE.AND UP2, UPT, UR5, 0x1, UPT ;  /* 0x000000010500888c */ /* 0x004fe4000bf45270 */
[----:B------:R-:W-:Y:S01]  /*67f0*/  @!UP0 USHF.R.U32.HI UR4, URZ, UR13, UR4 ;  /* 0x0000000dff048299 */ /* 0x000fe20008011604 */
[----:B------:R-:W-:Y:S02]  /*6800*/  @!UP0 UMOV UR6, UR7 ;  /* 0x0000000700068c82 */ /* 0x000fe40008000000 */
[----:B---3--:R-:W-:Y:S02]  /*6810*/  @!UP0 USHF.R.U32.HI UR6, URZ, UR10, UR6 ;  /* 0x0000000aff068299 */ /* 0x008fe40008011606 */
[----:B------:R-:W-:Y:S02]  /*6820*/  @!UP0 USEL UR7, UR38, UR4, !UP2 ;  /* 0x0000000426078287 */ /* 0x000fe4000d000000 */
[----:B------:R-:W-:Y:S04]  /*6830*/  @!UP0 USEL UR6, UR37, UR6, !UP1 ;  /* 0x0000000625068287 */ /* 0x000fe8000c800000 */
[----:B------:R-:W-:Y:S02]  /*6840*/  @!UP0 UIADD3 UR4, UPT, UPT, -UR7, UR6, URZ ;  /* 0x0000000607048290 */ /* 0x000fe4000fffe1ff */
[----:B------:R-:W-:Y:S02]  /*6850*/  @!UP0 UIADD3 UR6, UPT, UPT, UR7, -UR6, URZ ;  /* 0x8000000607068290 */ /* 0x000fe4000fffe0ff */
[----:B------:R-:W-:Y:S02]  /*6860*/  @!UP0 UIMAD UR38, UR4, UR5, UR38 ;  /* 0x00000005042682a4 */ /* 0x000fe4000f8e0226 */
[----:B------:R-:W-:Y:S02]  /*6870*/  @!UP0 UIMAD UR37, UR6, UR14, UR37 ;  /* 0x0000000e062582a4 */ /* 0x000fe4000f8e0225 */
[----:B------:R-:W-:Y:S09]  /*6880*/  ULOP3.LUT UP0, URZ, UR11, 0x1b0, URZ, 0xc0, !UPT ;  /* 0x000001b00bff7892 */ /* 0x000ff2000f80c0ff */
[----:B------:R-:W-:Y:S05]  /*6890*/  BRA.U !UP0, `(.L_x_112) ;  /* 0x00000001087c7547 */ /* 0x000fea000b800000 */
[----:B------:R-:W1:Y:S01]  /*68a0*/  LDCU.64 UR8, c[0x4][0x80] ;  /* 0x01001000ff0877ac */ /* 0x000e620008000a00 */
[----:B------:R-:W-:Y:S01]  /*68b0*/  MOV R2, 0x0 ;  /* 0x0000000000027802 */ /* 0x000fe20000000f00 */
[----:B------:R-:W-:Y:S02]  /*68c0*/  HFMA2 R12, -RZ, RZ, 0, 5.9604644775390625e-08 ;  /* 0x00000001ff0c7431 */ /* 0x000fe400000001ff */
[----:B------:R-:W-:Y:S01]  /*68d0*/  IMAD.MOV.U32 R8, RZ, RZ, 0x70 ;  /* 0x00000070ff087424 */ /* 0x000fe200078e00ff */
[----:B------:R2:W3:Y:S01]  /*68e0*/  LDC.64 R14, c[0x4][R2] ;  /* 0x01000000020e7b82 */ /* 0x0004e20000000a00 */
[----:B------:R-:W4:Y:S01]  /*68f0*/  LDCU.64 UR6, c[0x4][0x88] ;  /* 0x01001100ff0677ac */ /* 0x000f220008000a00 */
[----:B------:R-:W-:Y:S01]  /*6900*/  IMAD.MOV.U32 R13, RZ, RZ, RZ ;  /* 0x000000ffff0d7224 */ /* 0x000fe200078e00ff */
[----:B------:R-:W2:Y:S01]  /*6910*/  LDCU.64 UR4, c[0x4][0x8] ;  /* 0x01000100ff0477ac */ /* 0x000ea20008000a00 */
[----:B-1----:R-:W-:Y:S01]  /*6920*/  MOV R5, UR9 ;  /* 0x0000000900057c02 */ /* 0x002fe20008000f00 */
[----:B------:R-:W-:Y:S01]  /*6930*/  IMAD.U32 R4, RZ, RZ, UR8 ;  /* 0x00000008ff047e24 */ /* 0x000fe2000f8e00ff */
[----:B----4-:R-:W-:Y:S01]  /*6940*/  MOV R7, UR7 ;  /* 0x0000000700077c02 */ /* 0x010fe20008000f00 */
[----:B------:R-:W-:Y:S01]  /*6950*/  IMAD.U32 R6, RZ, RZ, UR6 ;  /* 0x00000006ff067e24 */ /* 0x000fe2000f8e00ff */
[----:B--2---:R-:W-:Y:S01]  /*6960*/  MOV R11, UR5 ;  /* 0x00000005000b7c02 */ /* 0x004fe20008000f00 */
[----:B------:R-:W-:Y:S02]  /*6970*/  IMAD.U32 R10, RZ, RZ, UR4 ;  /* 0x00000004ff0a7e24 */ /* 0x000fe4000f8e00ff */
[----:B------:R-:W-:Y:S07]  /*6980*/  LEPC R20, `(.L_x_113) ;  /* 0x000000001014794e */ /* 0x000fee0000000000 */
[----:B---3-5:R-:W-:Y:S05]  /*6990*/  CALL.ABS.NOINC R14 ;  /* 0x000000000e007343 */ /* 0x028fea0003c00000 */
.L_x_113:
[----:B------:R-:W1:Y:S01]  /*69a0*/  LDCU.64 UR8, c[0x4][0x80] ;  /* 0x01001000ff0877ac */ /* 0x000e620008000a00 */
[----:B------:R-:W2:Y:S01]  /*69b0*/  LDC.64 R2, c[0x4][R2] ;  /* 0x0100000002027b82 */ /* 0x000ea20000000a00 */
[----:B------:R-:W-:Y:S02]  /*69c0*/  HFMA2 R12, -RZ, RZ, 0, 5.9604644775390625e-08 ;  /* 0x00000001ff0c7431 */ /* 0x000fe400000001ff */
[----:B------:R-:W-:Y:S02]  /*69d0*/  IMAD.MOV.U32 R8, RZ, RZ, 0x70 ;  /* 0x00000070ff087424 */ /* 0x000fe400078e00ff */
[----:B------:R-:W-:Y:S01]  /*69e0*/  IMAD.MOV.U32 R13, RZ, RZ, RZ ;  /* 0x000000ffff0d7224 */ /* 0x000fe200078e00ff */
[----:B------:R-:W3:Y:S01]  /*69f0*/  LDCU.64 UR6, c[0x4][0x88] ;  /* 0x01001100ff0677ac */ /* 0x000ee20008000a00 */
[----:B------:R-:W4:Y:S01]  /*6a00*/  LDCU.64 UR4, c[0x4][0x8] ;  /* 0x01000100ff0477ac */ /* 0x000f220008000a00 */
[----:B-1----:R-:W-:Y:S02]  /*6a10*/  MOV R4, UR8 ;  /* 0x0000000800047c02 */ /* 0x002fe40008000f00 */
[----:B------:R-:W-:Y:S02]  /*6a20*/  MOV R5, UR9 ;  /* 0x0000000900057c02 */ /* 0x000fe40008000f00 */
[----:B---3--:R-:W-:Y:S01]  /*6a30*/  MOV R7, UR7 ;  /* 0x0000000700077c02 */ /* 0x008fe20008000f00 */
[----:B------:R-:W-:Y:S01]  /*6a40*/  IMAD.U32 R6, RZ, RZ, UR6 ;  /* 0x00000006ff067e24 */ /* 0x000fe2000f8e00ff */
[----:B----4-:R-:W-:Y:S01]  /*6a50*/  MOV R11, UR5 ;  /* 0x00000005000b7c02 */ /* 0x010fe20008000f00 */
[----:B------:R-:W-:Y:S02]  /*6a60*/  IMAD.U32 R10, RZ, RZ, UR4 ;  /* 0x00000004ff0a7e24 */ /* 0x000fe4000f8e00ff */
[----:B------:R-:W-:Y:S07]  /*6a70*/  LEPC R20, `(.L_x_112) ;  /* 0x000000001014794e */ /* 0x000fee0000000000 */
[----:B--2---:R-:W-:Y:S05]  /*6a80*/  CALL.ABS.NOINC R2 ;  /* 0x0000000002007343 */ /* 0x004fea0003c00000 */
.L_x_112:
[----:B------:R-:W-:Y:S02]  /*6a90*/  R2UR UR6, R49 ;  /* 0x00000000310672ca */ /* 0x000fe400000e0000 */
[----:B------:R-:W-:Y:S02]  /*6aa0*/  R2UR UR5, R57 ;  /* 0x00000000390572ca */ /* 0x000fe400000e0000 */
[----:B------:R-:W-:Y:S02]  /*6ab0*/  R2UR UR4, R56 ;  /* 0x00000000380472ca */ /* 0x000fe400000e0000 */
[----:B------:R-:W-:Y:S02]  /*6ac0*/  ISETP.NE.U32.AND P4, PT, R42, RZ, PT ;  /* 0x000000ff2a00720c */ /* 0x000fe40003f85070 */
[----:B------:R-:W-:Y:S02]  /*6ad0*/  ISETP.NE.U32.AND P2, PT, RZ, UR60, PT ;  /* 0x0000003cff007c0c */ /* 0x000fe4000bf45070 */
[----:B------:R-:W-:Y:S02]  /*6ae0*/  ISETP.NE.AND.EX P4, PT, R43, RZ, PT, P4 ;  /* 0x000000ff2b00720c */ /* 0x000fe40003f85340 */
[----:B------:R-:W-:Y:S01]  /*6af0*/  ISETP.NE.AND.EX P2, PT, RZ, UR61, PT, P2 ;  /* 0x0000003dff007c0c */ /* 0x000fe2000bf45320 */
[----:B------:R-:W-:Y:S02]  /*6b00*/  UISETP.NE.AND UP2, UPT, UR6, URZ, UPT ;  /* 0x000000ff0600728c */ /* 0x000fe4000bf45270 */
[----:B------:R-:W-:Y:S04]  /*6b10*/  UISETP.NE.U32.AND UP0, UPT, UR5, URZ, UPT ;  /* 0x000000ff0500728c */ /* 0x000fe8000bf05070 */
[----:B------:R-:W-:Y:S01]  /*6b20*/  UISETP.NE.AND.EX UP1, UPT, UR4, URZ, UPT, UP0 ;  /* 0x000000ff0400728c */ /* 0x000fe2000bf25300 */
[----:B------:R-:W-:Y:S01]  /*6b30*/  PLOP3.LUT P1, PT, PT, PT, UP2, 0x80, 0x8 ;  /* 0x000000000008781c */ /* 0x000fe20003f2f028 */
[----:B------:R-:W-:Y:S03]  /*6b40*/  UPLOP3.LUT UP0, UPT, UPT, UPT, UPT, 0x40, 0x4 ;  /* 0x000000000004789c */ /* 0x000fe60003f0e870 */
[----:B------:R-:W-:Y:S06]  /*6b50*/  @UP2 UPLOP3.LUT UP0, UPT, UPT, UPT, UP1, 0x80, 0x8 ;  /* 0x000000000008289c */ /* 0x000fec0003f0f010 */
[----:B------:R-:W-:Y:S01]  /*6b60*/  PLOP3.LUT P0, PT, PT, PT, UP0, 0x80, 0x8 ;  /* 0x000000000008781c */ /* 0x000fe20003f0f008 */
[----:B------:R-:W-:Y:S01]  /*6b70*/  @!UPT UIADD3 URZ, UPT, UPT, URZ, URZ, URZ ;  /* 0x000000fffffff290 */ /* 0x000fe2000fffe0ff */
[----:B------:R-:W-:Y:S11]  /*6b80*/  BRA.U !UP1, `(.L_x_114) ;  /* 0x0000000109407547 */ /* 0x000ff6000b800000 */
[----:B------:R-:W-:Y:S01]  /*6b90*/  UISETP.NE.U32.AND UP0, UPT, UR60, URZ, UPT ;  /* 0x000000ff3c00728c */ /* 0x000fe2000bf05070 */
[----:B------:R-:W-:Y:S01]  /*6ba0*/  R2UR UR6, R57 ;  /* 0x00000000390672ca */ /* 0x000fe200000e0000 */
[----:B------:R-:W1:Y:S01]  /*6bb0*/  LDCU.64 UR8, c[0x0][0x358] ;  /* 0x00006b00ff0877ac */ /* 0x000e620008000a00 */
[----:B------:R-:W-:Y:S02]  /*6bc0*/  HFMA2 R45, -RZ, RZ, 0, 5.9604644775390625e-08 ;  /* 0x00000001ff2d7431 */ /* 0x000fe400000001ff */
[----:B------:R-:W-:Y:S01]  /*6bd0*/  IMAD.MOV.U32 R0, RZ, RZ, 0x1 ;  /* 0x00000001ff007424 */ /* 0x000fe200078e00ff */
[----:B------:R-:W-:Y:S06]  /*6be0*/  UISETP.NE.AND.EX UP0, UPT, UR61, URZ, UPT, UP0 ;  /* 0x000000ff3d00728c */ /* 0x000fec000bf05300 */
[----:B------:R-:W-:Y:S05]  /*6bf0*/  PLOP3.LUT P3, PT, PT, PT, UP0, 0x80, 0x8 ;  /* 0x000000000008781c */ /* 0x000fea0003f6f008 */
[----:B------:R-:W2:Y:S01]  /*6c00*/  @UP0 LDCU.64 UR4, c[0x0][0x888] ;  /* 0x00011100ff0407ac */ /* 0x000ea20008000a00 */
[----:B------:R-:W-:Y:S07]  /*6c10*/  @UP0 UIMAD UR6, UR36, UR6, URZ ;  /* 0x00000006240602a4 */ /* 0x000fee000f8e02ff */
[----:B------:R-:W-:Y:S01]  /*6c20*/  @!P3 PRMT R45, R0, 0x7610, R45 ;  /* 0x00007610002db816 */ /* 0x000fe2000000002d */
[----:B--2---:R-:W-:Y:S06]  /*6c30*/  @UP0 UIMAD.WIDE UR4, UR6, 0x4, UR4 ;  /* 0x00000004060408a5 */ /* 0x004fec000f8e0204 */
[----:B-----5:R-:W-:Y:S02]  /*6c40*/  IMAD.U32 R26, RZ, RZ, UR4 ;  /* 0x00000004ff1a7e24 */ /* 0x020fe4000f8e00ff */
[----:B------:R-:W-:Y:S03]  /*6c50*/  IMAD.U32 R27, RZ, RZ, UR5 ;  /* 0x00000005ff1b7e24 */ /* 0x000fe6000f8e00ff */
[----:B------:R-:W2:Y:S02]  /*6c60*/  @!UP0 LDCU UR4, c[0x0][0x880] ;  /* 0x00011000ff0487ac */ /* 0x000ea40008000800 */
[----:B-1----:R1:W5:Y:S02]  /*6c70*/  @P3 LDG.E R26, desc[UR8][R26.64] ;  /* 0x000000081a1a3981 */ /* 0x002364000c1e1900 */
[----:B-12---:R-:W-:Y:S02]  /*6c80*/  @!P3 MOV R26, UR4 ;  /* 0x00000004001abc02 */ /* 0x006fe40008000f00 */
.L_x_114:
[----:B------:R-:W-:Y:S05]  /*6c90*/  @!P4 BRA `(.L_x_115) ;  /* 0x000000000024c947 */ /* 0x000fea0003800000 */
[----:B------:R-:W-:Y:S01]  /*6ca0*/  ISETP.NE.U32.AND P3, PT, R40, RZ, PT ;  /* 0x000000ff2800720c */ /* 0x000fe20003f65070 */
[----:B------:R-:W1:Y:S03]  /*6cb0*/  LDCU.64 UR4, c[0x0][0x358] ;  /* 0x00006b00ff0477ac */ /* 0x000e660008000a00 */
[----:B------:R-:W-:Y:S11]  /*6cc0*/  ISETP.NE.AND.EX P3, PT, R41, RZ, PT, P3 ;  /* 0x000000ff2900720c */ /* 0x000ff60003f65330 */
[----:B------:R-:W-:Y:S02]  /*6cd0*/  @!UPT UIADD3 URZ, UPT, UPT, URZ, URZ, URZ ;  /* 0x000000fffffff290 */ /* 0x000fe4000fffe0ff */
[----:B------:R-:W2:Y:S01]  /*6ce0*/  @P3 LDC.64 R2, c[0x0][0x8a8] ;  /* 0x00022a00ff023b82 */ /* 0x000ea20000000a00 */
[----:B------:R-:W-:Y:S04]  /*6cf0*/  @P3 IMAD R0, R42, UR36, RZ ;  /* 0x000000242a003c24 */ /* 0x000fe8000f8e02ff */
[----:B--2---:R-:W-:Y:S05]  /*6d00*/  @P3 IMAD.WIDE R2, R0, 0x4, R2 ;  /* 0x0000000400023825 */ /* 0x004fea00078e0202 */
[----:B-1---5:R1:W5:Y:S02]  /*6d10*/  @P3 LDG.E R24, desc[UR4][R2.64] ;  /* 0x0000000402183981 */ /* 0x022364000c1e1900 */
[----:B-1----:R-:W2:Y:S02]  /*6d20*/  @!P3 LDC R24, c[0x0][0x8a0] ;  /* 0x00022800ff18bb82 */ /* 0x002ea40000000800 */
.L_x_115:
[----:B-----5:R-:W-:Y:S01]  /*6d30*/  FSETP.NEU.AND P3, PT, R26, RZ, PT ;  /* 0x000000ff1a00720b */ /* 0x020fe20003f6d000 */
[----:B------:R-:W-:Y:S01]  /*6d40*/  IMAD.U32 R2, RZ, RZ, UR46 ;  /* 0x0000002eff027e24 */ /* 0x000fe2000f8e00ff */
[----:B------:R-:W-:Y:S01]  /*6d50*/  SEL R5, RZ, 0xffffffff, P2 ;  /* 0xffffffffff057807 */ /* 0x000fe20001000000 */
[----:B------:R-:W-:Y:S01]  /*6d60*/  ULOP3.LUT UR4, UR55, 0x1, URZ, 0x3c, !UPT ;  /* 0x0000000137047892 */ /* 0x000fe2000f8e3cff */
[----:B------:R-:W-:Y:S01]  /*6d70*/  @P1 LOP3.LUT P2, RZ, R45, 0xff, RZ, 0xc0, !PT ;  /* 0x000000ff2dff1812 */ /* 0x000fe2000784c0ff */
[----:B------:R-:W-:Y:S01]  /*6d80*/  BSSY B1, `(.L_x_116) ;  /* 0x000003d000017945 */ /* 0x000fe20003800000 */
[----:B------:R-:W-:Y:S01]  /*6d90*/  @P1 SEL R0, RZ, 0xffffffff, P3 ;  /* 0xffffffffff001807 */ /* 0x000fe20001800000 */
[----:B------:R-:W-:Y:S01]  /*6da0*/  IMAD.MOV.U32 R65, RZ, RZ, 0x1 ;  /* 0x00000001ff417424 */ /* 0x000fe200078e00ff */
[----:B------:R-:W-:Y:S01]  /*6db0*/  LEA R2, R2, UR44, 0x3 ;  /* 0x0000002c02027c11 */ /* 0x000fe2000f8e18ff */
[----:B------:R-:W-:Y:S01]  /*6dc0*/  IMAD.U32 R63, RZ, RZ, UR4 ;  /* 0x00000004ff3f7e24 */ /* 0x000fe2000f8e00ff */
[----:B------:R-:W-:Y:S01]  /*6dd0*/  @P0 SEL R0, R5, R0, !P2 ;  /* 0x0000000005000207 */ /* 0x000fe20005000000 */
[----:B------:R-:W-:Y:S01]  /*6de0*/  IMAD.U32 R64, RZ, RZ, UR46 ;  /* 0x0000002eff407e24 */ /* 0x000fe2000f8e00ff */
[----:B------:R-:W-:Y:S02]  /*6df0*/  LEA R27, R22, UR44, 0x3 ;  /* 0x0000002c161b7c11 */ /* 0x000fe4000f8e18ff */
[----:B------:R-:W-:Y:S02]  /*6e00*/  CS2R R38, SRZ ;  /* 0x0000000000267805 */ /* 0x000fe4000001ff00 */
[----:B------:R-:W-:Y:S02]  /*6e10*/  @P1 LOP3.LUT R0, R0, 0x1, RZ, 0xc0, !PT ;  /* 0x0000000100001812 */ /* 0x000fe400078ec0ff */
[----:B------:R-:W-:Y:S02]  /*6e20*/  CS2R R36, SRZ ;  /* 0x0000000000247805 */ /* 0x000fe4000001ff00 */
[----:B------:R-:W-:Y:S02]  /*6e30*/  SHF.L.U32 R3, R53, 0x1f, RZ ;  /* 0x0000001f35037819 */ /* 0x000fe400000006ff */
[----:B------:R-:W-:Y:S02]  /*6e40*/  CS2R R30, SRZ ;  /* 0x00000000001e7805 */ /* 0x000fe4000001ff00 */
[----:B------:R-:W-:Y:S02]  /*6e50*/  ISETP.NE.U32.OR P5, PT, R0, 0x1, !P1 ;  /* 0x000000010000780c */ /* 0x000fe40004fa5470 */
[----:B------:R-:W-:Y:S02]  /*6e60*/  CS2R R28, SRZ ;  /* 0x00000000001c7805 */ /* 0x000fe4000001ff00 */
[----:B------:R-:W-:Y:S02]  /*6e70*/  PLOP3.LUT P2, PT, PT, PT, UP1, 0x80, 0x8 ;  /* 0x000000000008781c */ /* 0x000fe40003f4f018 */
[----:B------:R-:W-:Y:S02]  /*6e80*/  LEA.HI R25, R22, R22, RZ, 0x1 ;  /* 0x0000001616197211 */ /* 0x000fe400078f08ff */
[----:B------:R-:W-:Y:S02]  /*6e90*/  LOP3.LUT P4, R50, R45, 0xff, RZ, 0xc0, !PT ;  /* 0x000000ff2d327812 */ /* 0x000fe4000788c0ff */
[----:B------:R-:W-:Y:S02]  /*6ea0*/  SEL R4, RZ, 0xffffffff, P3 ;  /* 0xffffffffff047807 */ /* 0x000fe40001800000 */
[----:B------:R-:W-:Y:S02]  /*6eb0*/  P2R R61, PR, RZ, 0x20 ;  /* 0x00000020ff3d7803 */ /* 0x000fe40000000000 */
[----:B------:R-:W-:Y:S03]  /*6ec0*/  @P5 SHF.L.U32 R0, R63, 0x1f, RZ ;  /* 0x0000001f3f005819 */ /* 0x000fe600000006ff */
[----:B------:R-:W-:Y:S01]  /*6ed0*/  @P2 SEL R4, R5, R4, !P4 ;  /* 0x0000000405042207 */ /* 0x000fe20006000000 */
[----:B------:R1:W3:Y:S03]  /*6ee0*/  @P5 SYNCS.PHASECHK.TRANS64.TRYWAIT P1, [R2+URZ+0x1a0], R0 ;  /* 0x0001a000020055a7 */ /* 0x0002e600080211ff */
[----:B------:R-:W-:Y:S04]  /*6ef0*/  LOP3.LUT R4, R4, 0x1, RZ, 0xc0, !PT ;  /* 0x0000000104047812 */ /* 0x000fe800078ec0ff */
[----:B------:R-:W-:Y:S04]  /*6f00*/  ISETP.NE.U32.AND P2, PT, R4, 0x1, PT ;  /* 0x000000010400780c */ /* 0x000fe80003f45070 */
[----:B------:R-:W-:Y:S01]  /*6f10*/  P2R R66, PR, RZ, 0x4 ;  /* 0x00000004ff427803 */ /* 0x000fe20000000000 */
[----:B------:R4:W2:Y:S01]  /*6f20*/  SYNCS.PHASECHK.TRANS64.TRYWAIT P0, [R27+URZ+0x200], R3 ;  /* 0x000200031b0075a7 */ /* 0x0008a200080011ff */
[C---:B-1----:R-:W-:Y:S01]  /*6f30*/  IMAD.SHL.U32 R0, R25.reuse, 0x20, RZ ;  /* 0x0000002019007824 */ /* 0x042fe200078e00ff */
[----:B------:R-:W-:Y:S04]  /*6f40*/  LOP3.LUT R25, R25, 0xffe, RZ, 0xc0, !PT ;  /* 0x00000ffe19197812 */ /* 0x000fe800078ec0ff */
[----:B------:R-:W-:Y:S01]  /*6f50*/  LOP3.LUT R0, R0, 0xffffffc0, RZ, 0xc0, !PT ;  /* 0xffffffc000007812 */ /* 0x000fe200078ec0ff */
[----:B------:R-:W-:Y:S04]  /*6f60*/  IMAD.IADD R25, R22, 0x1, -R25 ;  /* 0x0000000116197824 */ /* 0x000fe800078e0a19 */
[----:B------:R-:W-:Y:S04]  /*6f70*/  IMAD.IADD R0, R23, 0x1, R0 ;  /* 0x0000000117007824 */ /* 0x000fe800078e0200 */
[----:B------:R-:W-:Y:S01]  /*6f80*/  IMAD R25, R25, 0x100000, R0 ;  /* 0x0010000019197824 */ /* 0x000fe200078e0200 */
[----:B---3--:R-:W-:Y:S01]  /*6f90*/  @P5 SEL R65, RZ, 0x1, !P1 ;  /* 0x00000001ff415807 */ /* 0x008fe20004800000 */
[----:B----4-:R-:W-:Y:S06]  /*6fa0*/  @!P5 BRA `(.L_x_117) ;  /* 0x000000000068d947 */ /* 0x010fec0003800000 */
[----:B------:R-:W-:Y:S01]  /*6fb0*/  HFMA2 R31, -RZ, RZ, 0, 0 ;  /* 0x00000000ff1f7431 */ /* 0x000fe200000001ff */
[----:B------:R-:W-:Y:S01]  /*6fc0*/  ISETP.NE.AND P1, PT, R65, RZ, PT ;  /* 0x000000ff4100720c */ /* 0x000fe20003f25270 */
[----:B------:R-:W-:Y:S01]  /*6fd0*/  IMAD.U32 R0, RZ, RZ, UR46 ;  /* 0x0000002eff007e24 */ /* 0x000fe2000f8e00ff */
[----:B------:R-:W-:Y:S11]  /*6fe0*/  BSSY B0, `(.L_x_118) ;  /* 0x0000005000007945 */ /* 0x000ff60003800000 */
[----:B------:R-:W-:Y:S05]  /*6ff0*/  @P1 BRA `(.L_x_119) ;  /* 0x00000000000c1947 */ /* 0x000fea0003800000 */
[----:B------:R-:W-:Y:S04]  /*7000*/  SHF.L.U32 R4, R63, 0x1f, RZ ;  /* 0x0000001f3f047819 */ /* 0x000fe800000006ff */
[----:B------:R-:W1:Y:S02]  /*7010*/  SYNCS.PHASECHK.TRANS64.TRYWAIT P1, [R2+URZ+0x1a0], R4 ;  /* 0x0001a004020075a7 */ /* 0x000e6400080211ff */
[----:B-1----:R-:W-:Y:S05]  /*7020*/  @!P1 BRA `(.L_x_120) ;  /* 0x0000002400c49947 */ /* 0x002fea0003800000 */
.L_x_119:
[----:B------:R-:W-:Y:S05]  /*7030*/  BSYNC B0 ;  /* 0x0000000000007941 */ /* 0x000fea0003800000 */
.L_x_118:
[----:B------:R-:W-:Y:S01]  /*7040*/  ISETP.NE.AND P1, PT, R66, RZ, PT ;  /* 0x000000ff4200720c */ /* 0x000fe20003f25270 */
[----:B------:R-:W-:Y:S01]  /*7050*/  IMAD.MOV.U32 R30, RZ, RZ, RZ ;  /* 0x000000ffff1e7224 */ /* 0x000fe200078e00ff */
[----:B------:R-:W-:Y:S02]  /*7060*/  CS2R R28, SRZ ;  /* 0x00000000001c7805 */ /* 0x000fe4000001ff00 */
[----:B------:R-:W-:Y:S02]  /*7070*/  CS2R R38, SRZ ;  /* 0x0000000000267805 */ /* 0x000fe4000001ff00 */
[----:B------:R-:W-:Y:S07]  /*7080*/  CS2R R36, SRZ ;  /* 0x0000000000247805 */ /* 0x000fee000001ff00 */
[----:B-1----:R-:W-:Y:S01]  /*7090*/  @P1 IMAD R2, R0, 0x800, R44 ;  /* 0x0000080000021824 */ /* 0x002fe200078e022c */
[----:B------:R-:W-:Y:S05]  /*70a0*/  @P1 WARPSYNC.ALL ;  /* 0x0000000000001948 */ /* 0x000fea0003800000 */
[----:B------:R-:W-:Y:S01]  /*70b0*/  @P1 LEA R2, R2, UR44, 0x1 ;  /* 0x0000002c02021c11 */ /* 0x000fe2000f8e08ff */
[----:B------:R-:W-:Y:S04]  /*70c0*/  UIADD3 UR4, UPT, UPT, UR46, 0x1, URZ ;  /* 0x000000012e047890 */ /* 0x000fe8000fffe0ff */
[----:B------:R1:W3:Y:S01]  /*70d0*/  @P1 LDSM.16.M88.4 R28, [R2+0x400] ;  /* 0x00040000021c183b */ /* 0x0002e20000000200 */
[----:B------:R-:W-:Y:S01]  /*70e0*/  UISETP.NE.AND UP0, UPT, UR4, 0x3, UPT ;  /* 0x000000030400788c */ /* 0x000fe2000bf05270 */
[----:B------:R-:W-:Y:S03]  /*70f0*/  @P1 IMAD R0, R54, 0x2, R2 ;  /* 0x0000000236001824 */ /* 0x000fe600078e0202 */
[----:B------:R-:W-:Y:S02]  /*7100*/  USEL UR5, URZ, 0x1, UP0 ;  /* 0x00000001ff057887 */ /* 0x000fe40008000000 */
[----:B------:R1:W4:Y:S01]  /*7110*/  @P1 LDSM.16.M88.4 R36, [R0+0x400] ;  /* 0x000400000024183b */ /* 0x0003220000000200 */
[----:B------:R-:W-:Y:S03]  /*7120*/  USEL UR4, UR4, URZ, UP0 ;  /* 0x000000ff04047287 */ /* 0x000fe60008000000 */
[----:B------:R-:W-:Y:S03]  /*7130*/  LOP3.LUT R63, R63, UR5, RZ, 0x3c, !PT ;  /* 0x000000053f3f7c12 */ /* 0x000fe6000f8e3cff */
[----:B------:R-:W-:Y:S02]  /*7140*/  IMAD.U32 R64, RZ, RZ, UR4 ;  /* 0x00000004ff407e24 */ /* 0x000fe4000f8e00ff */
.L_x_117:
[----:B------:R-:W-:Y:S05]  /*7150*/  BSYNC B1 ;  /* 0x0000000000017941 */ /* 0x000fea0003800000 */
.L_x_116:
[----:B-1----:R-:W-:Y:S04]  /*7160*/  SHF.R.U32.HI R0, RZ, 0x15, R25 ;  /* 0x00000015ff007819 */ /* 0x002fe80000011619 */
[----:B------:R-:W-:Y:S01]  /*7170*/  LOP3.LUT P1, RZ, R0, 0x3, R46, 0x48, !PT ;  /* 0x0000000300ff7812 */ /* 0x000fe2000782482e */
[----:B------:R-:W-:Y:S01]  /*7180*/  @!UPT UIADD3 URZ, UPT, UPT, URZ, URZ, URZ ;  /* 0x000000fffffff290 */ /* 0x000fe2000fffe0ff */
[----:B--2---:R-:W-:Y:S11]  /*7190*/  @P0 BRA `(.L_x_121) ;  /* 0x0000000000080947 */ /* 0x004ff60003800000 */
[----:B------:R-:W1:Y:S02]  /*71a0*/  SYNCS.PHASECHK.TRANS64.TRYWAIT P0, [R27+URZ+0x200], R3 ;  /* 0x000200031b0075a7 */ /* 0x000e6400080011ff */
[----:B-1----:R-:W-:Y:S05]  /*71b0*/  @!P0 BRA `(.L_x_122) ;  /* 0x0000002400748947 */ /* 0x002fea0003800000 */
.L_x_121:
[----:B------:R-:W-:Y:S05]  /*71c0*/  @!P1 BRA `(.L_x_123) ;  /* 0x0000000000409947 */ /* 0x000fea0003800000 */
[----:B------:R-:W2:Y:S01]  /*71d0*/  LDCU.64 UR8, c[0x4][0x70] ;  /* 0x01000e00ff0877ac */ /* 0x000ea20008000a00 */
[----:B-1----:R-:W-:Y:S01]  /*71e0*/  MOV R3, 0x0 ;  /* 0x0000000000037802 */ /* 0x002fe20000000f00 */
[----:B------:R-:W-:Y:S02]  /*71f0*/  HFMA2 R12, -RZ, RZ, 0, 5.9604644775390625e-08 ;  /* 0x00000001ff0c7431 */ /* 0x000fe400000001ff */
[----:B------:R-:W-:Y:S02]  /*7200*/  IMAD.MOV.U32 R8, RZ, RZ, 0x192 ;  /* 0x00000192ff087424 */ /* 0x000fe400078e00ff */
[----:B------:R-:W-:Y:S01]  /*7210*/  IMAD.MOV.U32 R13, RZ, RZ, RZ ;  /* 0x000000ffff0d7224 */ /* 0x000fe200078e00ff */
[----:B------:R-:W1:Y:S01]  /*7220*/  LDCU.64 UR6, c[0x4][0x78] ;  /* 0x01000f00ff0677ac */ /* 0x000e620008000a00 */
[----:B------:R-:W3:Y:S01]  /*7230*/  LDC.64 R2, c[0x4][R3] ;  /* 0x0100000003027b82 */ /* 0x000ee20000000a00 */
[----:B------:R-:W5:Y:S01]  /*7240*/  LDCU.64 UR4, c[0x4][0x10] ;  /* 0x01000200ff0477ac */ /* 0x000f620008000a00 */
[----:B--2---:R-:W-:Y:S01]  /*7250*/  MOV R5, UR9 ;  /* 0x0000000900057c02 */ /* 0x004fe20008000f00 */
[----:B------:R-:W-:Y:S01]  /*7260*/  IMAD.U32 R4, RZ, RZ, UR8 ;  /* 0x00000008ff047e24 */ /* 0x000fe2000f8e00ff */
[----:B-1----:R-:W-:Y:S01]  /*7270*/  MOV R7, UR7 ;  /* 0x0000000700077c02 */ /* 0x002fe20008000f00 */
[----:B------:R-:W-:Y:S01]  /*7280*/  IMAD.U32 R6, RZ, RZ, UR6 ;  /* 0x00000006ff067e24 */ /* 0x000fe2000f8e00ff */
[----:B-----5:R-:W-:Y:S01]  /*7290*/  MOV R11, UR5 ;  /* 0x00000005000b7c02 */ /* 0x020fe20008000f00 */
[----:B------:R-:W-:Y:S02]  /*72a0*/  IMAD.U32 R10, RZ, RZ, UR4 ;  /* 0x00000004ff0a7e24 */ /* 0x000fe4000f8e00ff */
[----:B------:R-:W-:Y:S07]  /*72b0*/  LEPC R20, `(.L_x_123) ;  /* 0x000000001014794e */ /* 0x000fee0000000000 */
[----:B---34-:R-:W-:Y:S05]  /*72c0*/  CALL.ABS.NOINC R2 ;  /* 0x0000000002007343 */ /* 0x018fea0003c00000 */
.L_x_123:
[----:B------:R-:W-:Y:S05]  /*72d0*/  WARPSYNC.ALL ;  /* 0x0000000000007948 */ /* 0x000fea0003800000 */
[----:B------:R-:W-:Y:S01]  /*72e0*/  R2UR UR4, R25 ;  /* 0x00000000190472ca */ /* 0x000fe200000e0000 */
[----:B-1-3--:R-:W-:Y:S01]  /*72f0*/  HADD2.F32 R3, -RZ, R28.H0_H0 ;  /* 0x2000001cff037230 */ /* 0x00afe20000004100 */
[----:B------:R-:W-:Y:S01]  /*7300*/  SHF.L.U32 R62, R54, 0x1, RZ ;  /* 0x00000001363e7819 */ /* 0x000fe200000006ff */
[----:B------:R-:W-:Y:S01]  /*7310*/  HADD2.F32 R20, -RZ, R30.H0_H0 ;  /* 0x2000001eff147230 */ /* 0x000fe20000004100 */
[----:B------:R-:W-:Y:S01]  /*7320*/  ISETP.NE.AND P0, PT, R55, RZ, PT ;  /* 0x000000ff3700720c */ /* 0x000fe20003f05270 */
[----:B------:R-:W-:Y:S08]  /*7330*/  BSSY.RECONVERGENT B0, `(.L_x_124) ;  /* 0x000004e000007945 */ /* 0x000ff00003800200 */
[----:B------:R-:W1:Y:S02]  /*7340*/  LDTM.16dp256bit.x4 R4, tmem[UR4] ;  /* 0x00000004000479ee */ /* 0x000e640008120000 */
[C---:B-1----:R-:W-:Y:S01]  /*7350*/  FMUL R0, R24.reuse, R4 ;  /* 0x0000000418007220 */ /* 0x042fe20000400000 */
[----:B------:R-:W-:Y:S02]  /*7360*/  HADD2.F32 R4, -RZ, R28.H1_H1 ;  /* 0x3000001cff047230 */ /* 0x000fe40000004100 */
[----:B------:R-:W-:Y:S01]  /*7370*/  FMUL R2, R24, R5 ;  /* 0x0000000518027220 */ /* 0x000fe20000400000 */
[--C-:B------:R-:W-:Y:S02]  /*7380*/  HADD2.F32 R5, -RZ, R29.reuse.H0_H0 ;  /* 0x2000001dff057230 */ /* 0x100fe40000004100 */
[----:B------:R-:W-:Y:S01]  /*7390*/  FFMA R0, R26, R3, R0 ;  /* 0x000000031a007223 */ /* 0x000fe20000000000 */
[----:B------:R-:W-:Y:S01]  /*73a0*/  FMUL R3, R24, R6 ;  /* 0x0000000618037220 */ /* 0x000fe20000400000 */
[----:B------:R-:W-:Y:S02]  /*73b0*/  HADD2.F32 R6, -RZ, R29.H1_H1 ;  /* 0x3000001dff067230 */ /* 0x000fe40000004100 */
[----:B------:R-:W-:Y:S01]  /*73c0*/  FFMA R2, R26, R4, R2 ;  /* 0x000000041a027223 */ /* 0x000fe20000000002 */
[----:B------:R-:W-:Y:S01]  /*73d0*/  FMUL R7, R24, R7 ;  /* 0x0000000718077220 */ /* 0x000fe20000400000 */
[----:B------:R-:W-:Y:S01]  /*73e0*/  FFMA R3, R26, R5, R3 ;  /* 0x000000051a037223 */ /* 0x000fe20000000003 */
[C---:B------:R-:W-:Y:S01]  /*73f0*/  FMUL R4, R24.reuse, R8 ;  /* 0x0000000818047220 */ /* 0x040fe20000400000 */
[----:B------:R-:W-:Y:S01]  /*7400*/  FMUL R5, R24, R9 ;  /* 0x0000000918057220 */ /* 0x000fe20000400000 */
[----:B------:R-:W-:Y:S01]  /*7410*/  F2FP.F16.F32.PACK_AB R32, R2, R0 ;  /* 0x000000000220723e */ /* 0x000fe200000000ff */
[C---:B------:R-:W-:Y:S01]  /*7420*/  FFMA R7, R26.reuse, R6, R7 ;  /* 0x000000061a077223 */ /* 0x040fe20000000007 */
[----:B------:R-:W-:Y:S02]  /*7430*/  HADD2.F32 R0, -RZ, R30.H1_H1 ;  /* 0x3000001eff007230 */ /* 0x000fe40000004100 */
[----:B------:R-:W-:Y:S01]  /*7440*/  FFMA R4, R26, R20, R4 ;  /* 0x000000141a047223 */ /* 0x000fe20000000004 */
[--C-:B------:R-:W-:Y:S02]  /*7450*/  HADD2.F32 R2, -RZ, R31.reuse.H0_H0 ;  /* 0x2000001fff027230 */ /* 0x100fe40000004100 */
[----:B------:R-:W-:Y:S01]  /*7460*/  FMUL R6, R24, R10 ;  /* 0x0000000a18067220 */ /* 0x000fe20000400000 */
[----:B------:R-:W-:Y:S01]  /*7470*/  F2FP.F16.F32.PACK_AB R33, R7, R3 ;  /* 0x000000030721723e */ /* 0x000fe200000000ff */
[----:B------:R-:W-:Y:S02]  /*7480*/  HADD2.F32 R3, -RZ, R31.H1_H1 ;  /* 0x3000001fff037230 */ /* 0x000fe40000004100 */
[----:B------:R-:W-:Y:S01]  /*7490*/  FFMA R5, R26, R0, R5 ;  /* 0x000000001a057223 */ /* 0x000fe20000000005 */
[C---:B------:R-:W-:Y:S01]  /*74a0*/  FMUL R11, R24.reuse, R11 ;  /* 0x0000000b180b7220 */ /* 0x040fe20000400000 */
[--C-:B----4-:R-:W-:Y:S02]  /*74b0*/  HADD2.F32 R7, -RZ, R36.reuse.H0_H0 ;  /* 0x20000024ff077230 */ /* 0x110fe40000004100 */
[C---:B------:R-:W-:Y:S01]  /*74c0*/  FMUL R8, R24.reuse, R12 ;  /* 0x0000000c18087220 */ /* 0x040fe20000400000 */
[----:B------:R-:W-:Y:S02]  /*74d0*/  HADD2.F32 R0, -RZ, R36.H1_H1 ;  /* 0x30000024ff007230 */ /* 0x000fe40000004100 */
[----:B------:R-:W-:Y:S01]  /*74e0*/  FMUL R9, R24, R13 ;  /* 0x0000000d18097220 */ /* 0x000fe20000400000 */
[C---:B------:R-:W-:Y:S01]  /*74f0*/  FFMA R6, R26.reuse, R2, R6 ;  /* 0x000000021a067223 */ /* 0x040fe20000000006 */
[C---:B------:R-:W-:Y:S01]  /*7500*/  FFMA R11, R26.reuse, R3, R11 ;  /* 0x000000031a0b7223 */ /* 0x040fe2000000000b */
[C---:B------:R-:W-:Y:S01]  /*7510*/  FFMA R8, R26.reuse, R7, R8 ;  /* 0x000000071a087223 */ /* 0x040fe20000000008 */
[----:B------:R-:W-:Y:S01]  /*7520*/  FFMA R9, R26, R0, R9 ;  /* 0x000000001a097223 */ /* 0x000fe20000000009 */
[--C-:B------:R-:W-:Y:S02]  /*7530*/  HADD2.F32 R2, -RZ, R37.reuse.H0_H0 ;  /* 0x20000025ff027230 */ /* 0x100fe40000004100 */
[C---:B------:R-:W-:Y:S01]  /*7540*/  FMUL R10, R24.reuse, R14 ;  /* 0x0000000e180a7220 */ /* 0x040fe20000400000 */
[----:B------:R-:W-:Y:S02]  /*7550*/  HADD2.F32 R0, -RZ, R37.H1_H1 ;  /* 0x30000025ff007230 */ /* 0x000fe40000004100 */
[----:B------:R-:W-:Y:S01]  /*7560*/  FMUL R15, R24, R15 ;  /* 0x0000000f180f7220 */ /* 0x000fe20000400000 */
[----:B------:R-:W-:Y:S01]  /*7570*/  F2FP.F16.F32.PACK_AB R34, R5, R4 ;  /* 0x000000040522723e */ /* 0x000fe200000000ff */
[----:B------:R-:W-:Y:S01]  /*7580*/  FFMA R10, R26, R2, R10 ;  /* 0x000000021a0a7223 */ /* 0x000fe2000000000a */
[----:B------:R-:W-:Y:S01]  /*7590*/  FMUL R12, R24, R16 ;  /* 0x00000010180c7220 */ /* 0x000fe20000400000 */
[----:B------:R-:W-:Y:S01]  /*75a0*/  FFMA R15, R26, R0, R15 ;  /* 0x000000001a0f7223 */ /* 0x000fe2000000000f */
[--C-:B------:R-:W-:Y:S01]  /*75b0*/  HADD2.F32 R0, -RZ, R38.reuse.H0_H0 ;  /* 0x20000026ff007230 */ /* 0x100fe20000004100 */
[----:B------:R-:W-:Y:S01]  /*75c0*/  MOV R5, UR46 ;  /* 0x0000002e00057c02 */ /* 0x000fe20008000f00 */
[----:B------:R-:W-:Y:S02]  /*75d0*/  HADD2.F32 R2, -RZ, R38.H1_H1 ;  /* 0x30000026ff027230 */ /* 0x000fe40000004100 */
[C---:B------:R-:W-:Y:S01]  /*75e0*/  FMUL R13, R24.reuse, R17 ;  /* 0x00000011180d7220 */ /* 0x040fe20000400000 */
[--C-:B------:R-:W-:Y:S02]  /*75f0*/  HADD2.F32 R3, -RZ, R39.reuse.H0_H0 ;  /* 0x20000027ff037230 */ /* 0x100fe40000004100 */
[C---:B------:R-:W-:Y:S01]  /*7600*/  FMUL R14, R24.reuse, R18 ;  /* 0x00000012180e7220 */ /* 0x040fe20000400000 */
[----:B------:R-:W-:Y:S02]  /*7610*/  HADD2.F32 R4, -RZ, R39.H1_H1 ;  /* 0x30000027ff047230 */ /* 0x000fe40000004100 */
[----:B------:R-:W-:Y:S01]  /*7620*/  FMUL R19, R24, R19 ;  /* 0x0000001318137220 */ /* 0x000fe20000400000 */
[C---:B------:R-:W-:Y:S01]  /*7630*/  FFMA R12, R26.reuse, R0, R12 ;  /* 0x000000001a0c7223 */ /* 0x040fe2000000000c */
[----:B------:R-:W-:Y:S01]  /*7640*/  LEA R5, R5, R44, 0xb ;  /* 0x0000002c05057211 */ /* 0x000fe200078e58ff */
[C---:B------:R-:W-:Y:S01]  /*7650*/  FFMA R13, R26.reuse, R2, R13 ;  /* 0x000000021a0d7223 */ /* 0x040fe2000000000d */
[C---:B------:R-:W-:Y:S01]  /*7660*/  FFMA R14, R26.reuse, R3, R14 ;  /* 0x000000031a0e7223 */ /* 0x040fe2000000000e */
[----:B------:R-:W-:Y:S01]  /*7670*/  FFMA R19, R26, R4, R19 ;  /* 0x000000041a137223 */ /* 0x000fe20000000013 */
[----:B------:R-:W-:Y:S02]  /*7680*/  F2FP.F16.F32.PACK_AB R35, R11, R6 ;  /* 0x000000060b23723e */ /* 0x000fe400000000ff */
[----:B------:R-:W-:Y:S02]  /*7690*/  LEA R5, R5, UR44, 0x1 ;  /* 0x0000002c05057c11 */ /* 0x000fe4000f8e08ff */
[----:B------:R-:W-:Y:S02]  /*76a0*/  F2FP.F16.F32.PACK_AB R8, R9, R8 ;  /* 0x000000080908723e */ /* 0x000fe400000000ff */
[----:B------:R-:W-:Y:S01]  /*76b0*/  F2FP.F16.F32.PACK_AB R9, R15, R10 ;  /* 0x0000000a0f09723e */ /* 0x000fe200000000ff */
[----:B------:R1:W-:Y:S01]  /*76c0*/  STSM.16.M88.4 [R5+0x400], R32 ;  /* 0x0004002005007844 */ /* 0x0003e20000000200 */
[----:B------:R-:W-:Y:S02]  /*76d0*/  F2FP.F16.F32.PACK_AB R10, R13, R12 ;  /* 0x0000000c0d0a723e */ /* 0x000fe400000000ff */
[----:B------:R-:W-:Y:S02]  /*76e0*/  F2FP.F16.F32.PACK_AB R11, R19, R14 ;  /* 0x0000000e130b723e */ /* 0x000fe400000000ff */
[----:B------:R-:W-:Y:S05]  /*76f0*/  IADD3 R0, PT, PT, R62, 0x400, R5 ;  /* 0x000004003e007810 */ /* 0x000fea0007ffe005 */
[----:B------:R1:W-:Y:S01]  /*7700*/  STSM.16.M88.4 [R0], R8 ;  /* 0x0000000800007844 */ /* 0x0003e20000000200 */
[----:B------:R-:W-:Y:S01]  /*7710*/  @!PT LDS RZ, [RZ] ;  /* 0x00000000fffff984 */ /* 0x000fe20000000800 */
[----:B------:R-:W-:Y:S01]  /*7720*/  @!PT LDS RZ, [RZ] ;  /* 0x00000000fffff984 */ /* 0x000fe20000000800 */
[----:B------:R-:W-:Y:S01]  /*7730*/  @!PT LDS RZ, [RZ] ;  /* 0x00000000fffff984 */ /* 0x000fe20000000800 */
[----:B------:R-:W-:Y:S01]  /*7740*/  @!PT LDS RZ, [RZ] ;  /* 0x00000000fffff984 */ /* 0x000fe20000000800 */
[----:B------:R2:W-:Y:S07]  /*7750*/  MEMBAR.ALL.CTA ;  /* 0x0000000000007992 */ /* 0x0005ee0000008000 */
[----:B--2---:R-:W2:Y:S02]  /*7760*/  FENCE.VIEW.ASYNC.S ;  /* 0x00000000000073c6 */ /* 0x004ea40000000000 */
[----:B--2---:R-:W-:Y:S06]  /*7770*/  BAR.SYNC.DEFER_BLOCKING 0x1, 0x80 ;  /* 0x0042000000007b1d */ /* 0x004fec0000010000 */
[----:B------:R-:W-:Y:S05]  /*7780*/  @P0 BRA `(.L_x_125) ;  /* 0x0000000000200947 */ /* 0x000fea0003800000 */
[----:B------:R-:W2:Y:S01]  /*7790*/  LDCU.64 UR6, c[0x0][0x348] ;  /* 0x00006900ff0677ac */ /* 0x000ea20008000a00 */
[----:B------:R-:W-:Y:S01]  /*77a0*/  ULEA UR5, UR46, UR44, 0xc ;  /* 0x0000002c2e057291 */ /* 0x000fe2000f8e60ff */
[----:B------:R-:W-:Y:S03]  /*77b0*/  UMOV UR51, UR36 ;  /* 0x0000002400337c82 */ /* 0x000fe60008000000 */
[----:B------:R-:W-:Y:S02]  /*77c0*/  UIADD3 UR48, UPT, UPT, UR5, 0x400, URZ ;  /* 0x0000040005307890 */ /* 0x000fe4000fffe0ff */
[----:B--2---:R-:W-:Y:S04]  /*77d0*/  UIADD3 UR4, UP0, UPT, UR6, 0x680, URZ ;  /* 0x0000068006047890 */ /* 0x004fe8000ff1e0ff */
[----:B------:R-:W-:Y:S09]  /*77e0*/  UIADD3.X UR5, UPT, UPT, URZ, UR7, URZ, UP0, !UPT ;  /* 0x00000007ff057290 */ /* 0x000ff200087fe4ff */
[----:B------:R2:W-:Y:S02]  /*77f0*/  UTMASTG.3D [UR48], [UR4] ;  /* 0x00000030040073b5 */ /* 0x0005e40008010000 */
[----:B--2---:R0:W-:Y:S02]  /*7800*/  UTMACMDFLUSH ;  /* 0x00000000000079b7 */ /* 0x0041e40000000000 */
.L_x_125:
[----:B------:R-:W-:Y:S05]  /*7810*/  BSYNC.RECONVERGENT B0 ;  /* 0x0000000000007941 */ /* 0x000fea0003800200 */
.L_x_124:
[----:B------:R-:W-:Y:S01]  /*7820*/  UIADD3 UR47, UPT, UPT, UR46, 0x1, URZ ;  /* 0x000000012e2f7890 */ /* 0x000fe2000fffe0ff */
[----:B------:R-:W-:Y:S03]  /*7830*/  BSSY.RECONVERGENT B0, `(.L_x_126) ;  /* 0x0000005000007945 */ /* 0x000fe60003800200 */
[----:B------:R-:W-:Y:S04]  /*7840*/  UISETP.NE.AND UP0, UPT, UR47, 0x3, UPT ;  /* 0x000000032f00788c */ /* 0x000fe8000bf05270 */
[----:B------:R-:W-:Y:S01]  /*7850*/  USEL UR45, UR47, URZ, UP0 ;  /* 0x000000ff2f2d7287 */ /* 0x000fe20008000000 */
[----:B------:R-:W-:Y:S11]  /*7860*/  @P0 BRA `(.L_x_127) ;  /* 0x0000000000040947 */ /* 0x000ff60003800000 */
[----:B------:R-:W-:Y:S04]  /*7870*/  DEPBAR.LE SB0, 0x1 ;  /* 0x000080400000791a */ /* 0x000fe80000000000 */
.L_x_127:
[----:B------:R-:W-:Y:S05]  /*7880*/  BSYNC.RECONVERGENT B0 ;  /* 0x0000000000007941 */ /* 0x000fea0003800200 */
.L_x_126:
[----:B------:R-:W-:Y:S01]  /*7890*/  BAR.SYNC.DEFER_BLOCKING 0x1, 0x80 ;  /* 0x0042000000007b1d */ /* 0x000fe20000010000 */
[----:B------:R-:W-:Y:S01]  /*78a0*/  ISETP.NE.AND P1, PT, R61, RZ, PT ;  /* 0x000000ff3d00720c */ /* 0x000fe20003f25270 */
[----:B------:R-:W-:Y:S01]  /*78b0*/  UISETP.NE.AND UP0, UPT, UR53, URZ, UPT ;  /* 0x000000ff3500728c */ /* 0x000fe2000bf05270 */
[----:B------:R-:W-:Y:S11]  /*78c0*/  LEA R2, R64, UR44, 0x3 ;  /* 0x0000002c40027c11 */ /* 0x000ff6000f8e18ff */
[----:B------:R-:W-:Y:S01]  /*78d0*/  @P1 SHF.L.U32 R3, R63, 0x1f, RZ ;  /* 0x0000001f3f031819 */ /* 0x000fe200000006ff */
[----:B------:R-:W-:Y:S06]  /*78e0*/  BRA.U !UP0, `(.L_x_128) ;  /* 0x0000000108247547 */ /* 0x000fec000b800000 */
[----:B------:R-:W-:Y:S01]  /*78f0*/  IMAD.U32 R4, RZ, RZ, UR52 ;  /* 0x00000034ff047e24 */ /* 0x000fe2000f8e00ff */
[----:B-1----:R-:W-:Y:S01]  /*7900*/  MOV R0, UR54 ;  /* 0x0000003600007c02 */ /* 0x002fe20008000f00 */
[----:B------:R-:W-:Y:S03]  /*7910*/  UIADD3 UR4, UPT, UPT, UR52, 0x1, URZ ;  /* 0x0000000134047890 */ /* 0x000fe6000fffe0ff */
[----:B------:R-:W-:Y:S01]  /*7920*/  @P1 LEA R4, R4, UR44, 0x3 ;  /* 0x0000002c04041c11 */ /* 0x000fe2000f8e18ff */
[----:B------:R-:W-:Y:S04]  /*7930*/  UISETP.NE.AND UP0, UPT, UR4, 0x3, UPT ;  /* 0x000000030400788c */ /* 0x000fe8000bf05270 */
[----:B------:R-:W-:Y:S01]  /*7940*/  @P1 VIADD R4, R4, 0x1b8 ;  /* 0x000001b804041836 */ /* 0x000fe20000000000 */
[----:B------:R-:W-:Y:S04]  /*7950*/  USEL UR52, UR4, URZ, UP0 ;  /* 0x000000ff04347287 */ /* 0x000fe80008000000 */
[----:B------:R-:W-:Y:S04]  /*7960*/  @P1 PRMT R0, R0, 0x654, R4 ;  /* 0x0000065400001816 */ /* 0x000fe80000000004 */
[----:B------:R2:W-:Y:S04]  /*7970*/  @P1 SYNCS.ARRIVE.TRANS64.RED.A1T0 RZ, [R0+URZ], RZ ;  /* 0x000000ff00ff19a7 */ /* 0x0005e800081004ff */
.L_x_128:
[----:B------:R-:W3:Y:S01]  /*7980*/  @P1 SYNCS.PHASECHK.TRANS64.TRYWAIT P0, [R2+URZ+0x1a0], R3 ;  /* 0x0001a003020015a7 */ /* 0x000ee200080011ff */
[----:B------:R-:W-:Y:S01]  /*7990*/  BSSY B1, `(.L_x_129) ;  /* 0x0000013000017945 */ /* 0x000fe20003800000 */
[----:B---3--:R-:W-:Y:S03]  /*79a0*/  @P1 SEL R65, RZ, 0x1, !P0 ;  /* 0x00000001ff411807 */ /* 0x008fe60004000000 */
[----:B------:R-:W-:Y:S05]  /*79b0*/  @!P1 BRA `(.L_x_130) ;  /* 0x0000000000409947 */ /* 0x000fea0003800000 */
[----:B------:R-:W-:Y:S01]  /*79c0*/  ISETP.NE.AND P1, PT, R66, RZ, PT ;  /* 0x000000ff4200720c */ /* 0x000fe20003f25270 */
[----:B------:R-:W-:Y:S01]  /*79d0*/  BSSY B0, `(.L_x_131) ;  /* 0x0000009000007945 */ /* 0x000fe20003800000 */
[----:B------:R-:W-:Y:S11]  /*79e0*/  ISETP.NE.AND P0, PT, R65, RZ, PT ;  /* 0x000000ff4100720c */ /* 0x000ff60003f05270 */
[----:B------:R-:W-:Y:S05]  /*79f0*/  @P1 IMAD R3, R64, 0x800, R44 ;  /* 0x0000080040031824 */ /* 0x000fea00078e022c */
[----:B------:R-:W-:Y:S05]  /*7a00*/  @P1 LEA R3, R3, UR44, 0x1 ;  /* 0x0000002c03031c11 */ /* 0x000fea000f8e08ff */
[----:B-12---:R-:W-:Y:S01]  /*7a10*/  @P1 IMAD.IADD R0, R62, 0x1, R3 ;  /* 0x000000013e001824 */ /* 0x006fe200078e0203 */
[----:B------:R-:W-:Y:S06]  /*7a20*/  @P0 BRA `(.L_x_132) ;  /* 0x00000000000c0947 */ /* 0x000fec0003800000 */
[----:B------:R-:W-:Y:S04]  /*7a30*/  SHF.L.U32 R63, R63, 0x1f, RZ ;  /* 0x0000001f3f3f7819 */ /* 0x000fe800000006ff */
[----:B------:R-:W1:Y:S02]  /*7a40*/  SYNCS.PHASECHK.TRANS64.TRYWAIT P0, [R2+URZ+0x1a0], R63 ;  /* 0x0001a03f020075a7 */ /* 0x000e6400080011ff */
[----:B-1----:R-:W-:Y:S05]  /*7a50*/  @!P0 BRA `(.L_x_133) ;  /* 0x0000001c00608947 */ /* 0x002fea0003800000 */
.L_x_132:
[----:B------:R-:W-:Y:S05]  /*7a60*/  BSYNC B0 ;  /* 0x0000000000007941 */ /* 0x000fea0003800000 */
.L_x_131:
[----:B------:R-:W-:Y:S11]  /*7a70*/  ISETP.NE.AND P0, PT, R66, RZ, PT ;  /* 0x000000ff4200720c */ /* 0x000ff60003f05270 */
[----:B------:R-:W-:Y:S02]  /*7a80*/  @!UPT UIADD3 URZ, UPT, UPT, URZ, URZ, URZ ;  /* 0x000000fffffff290 */ /* 0x000fe4000fffe0ff */
[----:B------:R-:W-:Y:S05]  /*7a90*/  @P0 WARPSYNC.ALL ;  /* 0x0000000000000948 */ /* 0x000fea0003800000 */
[----:B------:R3:W4:Y:S04]  /*7aa0*/  @P0 LDSM.16.M88.4 R28, [R3+0x400] ;  /* 0x00040000031c083b */ /* 0x0007280000000200 */
[----:B------:R3:W2:Y:S02]  /*7ab0*/  @P0 LDSM.16.M88.4 R36, [R0+0x400] ;  /* 0x000400000024083b */ /* 0x0006a40000000200 */
.L_x_130:
[----:B------:R-:W-:Y:S05]  /*7ac0*/  BSYNC B1 ;  /* 0x0000000000017941 */ /* 0x000fea0003800000 */
.L_x_129:
[----:B-123--:R-:W-:Y:S05]  /*7ad0*/  VIADD R0, R25, 0x20 ;  /* 0x0000002019007836 */ /* 0x00efea0000000000 */
[----:B------:R-:W-:Y:S04]  /*7ae0*/  SHF.R.U32.HI R0, RZ, 0x15, R0 ;  /* 0x00000015ff007819 */ /* 0x000fe80000011600 */
[----:B------:R-:W-:Y:S11]  /*7af0*/  LOP3.LUT P0, RZ, R0, 0x3, R46, 0x48, !PT ;  /* 0x0000000300ff7812 */ /* 0x000ff6000780482e */
[----:B------:R-:W-:Y:S02]  /*7b00*/  @!UPT UIADD3 URZ, UPT, UPT, URZ, URZ, URZ ;  /* 0x000000fffffff290 */ /* 0x000fe4000fffe0ff */
[----:B------:R-:W-:Y:S05]  /*7b10*/  @!P0 BRA `(.L_x_134) ;  /* 0x0000000000408947 */ /* 0x000fea0003800000 */
[----:B------:R-:W1:Y:S01]  /*7b20*/  LDCU.64 UR8, c[0x4][0x70] ;  /* 0x01000e00ff0877ac */ /* 0x000e620008000a00 */
[----:B------:R-:W-:Y:S01]  /*7b30*/  MOV R3, 0x0 ;  /* 0x0000000000037802 */ /* 0x000fe20000000f00 */
[----:B------:R-:W-:Y:S02]  /*7b40*/  HFMA2 R12, -RZ, RZ, 0, 5.9604644775390625e-08 ;  /* 0x00000001ff0c7431 */ /* 0x000fe400000001ff */
[----:B------:R-:W-:Y:S02]  /*7b50*/  IMAD.MOV.U32 R8, RZ, RZ, 0x192 ;  /* 0x00000192ff087424 */ /* 0x000fe400078e00ff */
[----:B------:R-:W-:Y:S01]  /*7b60*/  IMAD.MOV.U32 R13, RZ, RZ, RZ ;  /* 0x000000ffff0d7224 */ /* 0x000fe200078e00ff */
[----:B------:R-:W2:Y:S01]  /*7b70*/  LDCU.64 UR6, c[0x4][0x78] ;  /* 0x01000f00ff0677ac */ /* 0x000ea20008000a00 */
[----:B------:R-:W3:Y:S01]  /*7b80*/  LDC.64 R2, c[0x4][R3] ;  /* 0x0100000003027b82 */ /* 0x000ee20000000a00 */
[----:B------:R-:W5:Y:S01]  /*7b90*/  LDCU.64 UR4, c[0x4][0x10] ;  /* 0x01000200ff0477ac */ /* 0x000f620008000a00 */
[----:B-1----:R-:W-:Y:S01]  /*7ba0*/  MOV R5, UR9 ;  /* 0x0000000900057c02 */ /* 0x002fe20008000f00 */
[----:B------:R-:W-:Y:S01]  /*7bb0*/  IMAD.U32 R4, RZ, RZ, UR8 ;  /* 0x00000008ff047e24 */ /* 0x000fe2000f8e00ff */
[----:B--2---:R-:W-:Y:S01]  /*7bc0*/  MOV R7, UR7 ;  /* 0x0000000700077c02 */ /* 0x004fe20008000f00 */
[----:B------:R-:W-:Y:S01]  /*7bd0*/  IMAD.U32 R6, RZ, RZ, UR6 ;  /* 0x00000006ff067e24 */ /* 0x000fe2000f8e00ff */
[----:B-----5:R-:W-:Y:S01]  /*7be0*/  MOV R11, UR5 ;  /* 0x00000005000b7c02 */ /* 0x020fe20008000f00 */
[----:B------:R-:W-:Y:S02]  /*7bf0*/  IMAD.U32 R10, RZ, RZ, UR4 ;  /* 0x00000004ff0a7e24 */ /* 0x000fe4000f8e00ff */
[----:B------:R-:W-:Y:S07]  /*7c00*/  LEPC R20, `(.L_x_134) ;  /* 0x000000001014794e */ /* 0x000fee0000000000 */
[----:B---34-:R-:W-:Y:S05]  /*7c10*/  CALL.ABS.NOINC R2 ;  /* 0x0000000002007343 */ /* 0x018fea0003c00000 */
.L_x_134:
[----:B------:R-:W-:Y:S01]  /*7c20*/  ISETP.NE.AND P0, PT, R55, RZ, PT ;  /* 0x000000ff3700720c */ /* 0x000fe20003f05270 */
[----:B------:R-:W-:Y:S05]  /*7c30*/  WARPSYNC.ALL ;  /* 0x0000000000007948 */ /* 0x000fea0003800000 */
[----:B------:R-:W-:Y:S01]  /*7c40*/  R2UR UR4, R25 ;  /* 0x00000000190472ca */ /* 0x000fe200000e0000 */
[--C-:B----4-:R-:W-:Y:S01]  /*7c50*/  HADD2.F32 R20, -RZ, R28.reuse.H0_H0 ;  /* 0x2000001cff147230 */ /* 0x110fe20000004100 */
[----:B------:R-:W-:Y:S01]  /*7c60*/  BSSY.RECONVERGENT B0, `(.L_x_135) ;  /* 0x0000056000007945 */ /* 0x000fe20003800200 */
[----:B------:R-:W-:Y:S02]  /*7c70*/  HADD2.F32 R21, -RZ, R28.H1_H1 ;  /* 0x3000001cff157230 */ /* 0x000fe40000004100 */
[--C-:B------:R-:W-:Y:S02]  /*7c80*/  HADD2.F32 R25, -RZ, R29.reuse.H0_H0 ;  /* 0x2000001dff197230 */ /* 0x100fe40000004100 */
[----:B------:R-:W-:Y:S02]  /*7c90*/  HADD2.F32 R28, -RZ, R30.H0_H0 ;  /* 0x2000001eff1c7230 */ /* 0x000fe40000004100 */
[--C-:B------:R-:W-:Y:S02]  /*7ca0*/  HADD2.F32 R32, -RZ, R36.reuse.H0_H0 ;  /* 0x20000024ff207230 */ /* 0x100fe40000004100 */
[----:B------:R-:W-:Y:S02]  /*7cb0*/  HADD2.F32 R33, -RZ, R36.H1_H1 ;  /* 0x30000024ff217230 */ /* 0x000fe40000004100 */
[----:B------:R-:W1:Y:S01]  /*7cc0*/  LDTM.16dp256bit.x4 R4, tmem[UR4+0x20] ;  /* 0x00002004000479ee */ /* 0x000e620008120000 */
[----:B------:R-:W-:Y:S01]  /*7cd0*/  NOP ;  /* 0x0000000000007918 */ /* 0x000fe20000000000 */
[----:B------:R-:W-:Y:S01]  /*7ce0*/  R2UR UR4, R27 ;  /* 0x000000001b0472ca */ /* 0x000fe200000e0000 */
[----:B------:R-:W-:Y:S02]  /*7cf0*/  HADD2.F32 R27, -RZ, R29.H1_H1 ;  /* 0x3000001dff1b7230 */ /* 0x000fe40000004100 */
[----:B------:R-:W-:Y:S02]  /*7d00*/  HADD2.F32 R29, -RZ, R30.H1_H1 ;  /* 0x3000001eff1d7230 */ /* 0x000fe40000004100 */
[--C-:B------:R-:W-:Y:S02]  /*7d10*/  HADD2.F32 R30, -RZ, R31.reuse.H0_H0 ;  /* 0x2000001fff1e7230 */ /* 0x100fe40000004100 */
[----:B------:R-:W-:Y:S02]  /*7d20*/  HADD2.F32 R31, -RZ, R31.H1_H1 ;  /* 0x3000001fff1f7230 */ /* 0x000fe40000004100 */
[--C-:B------:R-:W-:Y:S02]  /*7d30*/  HADD2.F32 R34, -RZ, R37.reuse.H0_H0 ;  /* 0x20000025ff227230 */ /* 0x100fe40000004100 */
[----:B------:R-:W-:Y:S02]  /*7d40*/  HADD2.F32 R35, -RZ, R37.H1_H1 ;  /* 0x30000025ff237230 */ /* 0x000fe40000004100 */
[----:B------:R-:W-:Y:S01]  /*7d50*/  UIADD3 UR4, UPT, UPT, UR4, 0x220, URZ ;  /* 0x0000022004047890 */ /* 0x000fe2000fffe0ff */
[--C-:B------:R-:W-:Y:S02]  /*7d60*/  HADD2.F32 R36, -RZ, R38.reuse.H0_H0 ;  /* 0x20000026ff247230 */ /* 0x100fe40000004100 */
[----:B------:R-:W-:Y:S01]  /*7d70*/  HADD2.F32 R37, -RZ, R38.H1_H1 ;  /* 0x30000026ff257230 */ /* 0x000fe20000004100 */
[----:B------:R-:W-:Y:S01]  /*7d80*/  UPRMT UR4, UR54, 0x654, UR4 ;  /* 0x0000065436047896 */ /* 0x000fe20008000004 */
[--C-:B------:R-:W-:Y:S02]  /*7d90*/  HADD2.F32 R38, -RZ, R39.reuse.H0_H0 ;  /* 0x20000027ff267230 */ /* 0x100fe40000004100 */
[----:B------:R-:W-:Y:S02]  /*7da0*/  HADD2.F32 R39, -RZ, R39.H1_H1 ;  /* 0x30000027ff277230 */ /* 0x000fe40000004100 */
[C---:B-1----:R-:W-:Y:S01]  /*7db0*/  FMUL R4, R24.reuse, R4 ;  /* 0x0000000418047220 */ /* 0x042fe20000400000 */
[C---:B------:R-:W-:Y:S01]  /*7dc0*/  FMUL R5, R24.reuse, R5 ;  /* 0x0000000518057220 */ /* 0x040fe20000400000 */
[C---:B------:R-:W-:Y:S01]  /*7dd0*/  FMUL R6, R24.reuse, R6 ;  /* 0x0000000618067220 */ /* 0x040fe20000400000 */
[----:B------:R-:W-:Y:S01]  /*7de0*/  FMUL R7, R24, R7 ;  /* 0x0000000718077220 */ /* 0x000fe20000400000 */
[----:B------:R-:W-:Y:S01]  /*7df0*/  SYNCS.ARRIVE.TRANS64.RED.A1T0 RZ, [UR4], RZ ;  /* 0x000000ffffff79a7 */ /* 0x000fe20008100404 */
[C---:B------:R-:W-:Y:S01]  /*7e00*/  FFMA R4, R26.reuse, R20, R4 ;  /* 0x000000141a047223 */ /* 0x040fe20000000004 */
[C---:B------:R-:W-:Y:S01]  /*7e10*/  FFMA R5, R26.reuse, R21, R5 ;  /* 0x000000151a057223 */ /* 0x040fe20000000005 */
[C---:B------:R-:W-:Y:S01]  /*7e20*/  FFMA R6, R26.reuse, R25, R6 ;  /* 0x000000191a067223 */ /* 0x040fe20000000006 */
[----:B------:R-:W-:Y:S01]  /*7e30*/  FFMA R7, R26, R27, R7 ;  /* 0x0000001b1a077223 */ /* 0x000fe20000000007 */
[C---:B------:R-:W-:Y:S01]  /*7e40*/  FMUL R8, R24.reuse, R8 ;  /* 0x0000000818087220 */ /* 0x040fe20000400000 */
[C---:B------:R-:W-:Y:S01]  /*7e50*/  FMUL R9, R24.reuse, R9 ;  /* 0x0000000918097220 */ /* 0x040fe20000400000 */
[----:B------:R-:W-:Y:S01]  /*7e60*/  F2FP.F16.F32.PACK_AB R4, R5, R4 ;  /* 0x000000040504723e */ /* 0x000fe200000000ff */
[----:B------:R-:W-:Y:S01]  /*7e70*/  FMUL R10, R24, R10 ;  /* 0x0000000a180a7220 */ /* 0x000fe20000400000 */
[----:B------:R-:W-:Y:S01]  /*7e80*/  F2FP.F16.F32.PACK_AB R5, R7, R6 ;  /* 0x000000060705723e */ /* 0x000fe200000000ff */
[C---:B------:R-:W-:Y:S01]  /*7e90*/  FFMA R8, R26.reuse, R28, R8 ;  /* 0x0000001c1a087223 */ /* 0x040fe20000000008 */
[----:B------:R-:W-:Y:S01]  /*7ea0*/  FFMA R9, R26, R29, R9 ;  /* 0x0000001d1a097223 */ /* 0x000fe20000000009 */
[C---:B------:R-:W-:Y:S01]  /*7eb0*/  FMUL R11, R24.reuse, R11 ;  /* 0x0000000b180b7220 */ /* 0x040fe20000400000 */
[C---:B------:R-:W-:Y:S01]  /*7ec0*/  FMUL R0, R24.reuse, R12 ;  /* 0x0000000c18007220 */ /* 0x040fe20000400000 */
[----:B------:R-:W-:Y:S01]  /*7ed0*/  FMUL R2, R24, R13 ;  /* 0x0000000d18027220 */ /* 0x000fe20000400000 */
[----:B------:R-:W-:Y:S01]  /*7ee0*/  FFMA R10, R26, R30, R10 ;  /* 0x0000001e1a0a7223 */ /* 0x000fe2000000000a */
[----:B------:R-:W-:Y:S01]  /*7ef0*/  FMUL R3, R24, R14 ;  /* 0x0000000e18037220 */ /* 0x000fe20000400000 */
[----:B------:R-:W-:Y:S01]  /*7f00*/  F2FP.F16.F32.PACK_AB R6, R9, R8 ;  /* 0x000000080906723e */ /* 0x000fe200000000ff */
[----:B------:R-:W-:Y:S01]  /*7f10*/  FFMA R11, R26, R31, R11 ;  /* 0x0000001f1a0b7223 */ /* 0x000fe2000000000b */
[C---:B------:R-:W-:Y:S01]  /*7f20*/  FMUL R15, R24.reuse, R15 ;  /* 0x0000000f180f7220 */ /* 0x040fe20000400000 */
[----:B------:R-:W-:Y:S01]  /*7f30*/  FMUL R12, R24, R16 ;  /* 0x00000010180c7220 */ /* 0x000fe20000400000 */
[----:B------:R-:W-:Y:S01]  /*7f40*/  FFMA R0, R26, R32, R0 ;  /* 0x000000201a007223 */ /* 0x000fe20000000000 */
[----:B------:R-:W-:Y:S01]  /*7f50*/  MOV R8, UR45 ;  /* 0x0000002d00087c02 */ /* 0x000fe20008000f00 */
[----:B------:R-:W-:Y:S01]  /*7f60*/  FMUL R13, R24, R17 ;  /* 0x00000011180d7220 */ /* 0x000fe20000400000 */
[----:B------:R-:W-:Y:S01]  /*7f70*/  FFMA R2, R26, R33, R2 ;  /* 0x000000211a027223 */ /* 0x000fe20000000002 */
[----:B------:R-:W-:Y:S01]  /*7f80*/  FMUL R14, R24, R18 ;  /* 0x00000012180e7220 */ /* 0x000fe20000400000 */
[C---:B------:R-:W-:Y:S01]  /*7f90*/  FFMA R3, R26.reuse, R34, R3 ;  /* 0x000000221a037223 */ /* 0x040fe20000000003 */
[----:B------:R-:W-:Y:S01]  /*7fa0*/  FFMA R15, R26, R35, R15 ;  /* 0x000000231a0f7223 */ /* 0x000fe2000000000f */
[----:B------:R-:W-:Y:S01]  /*7fb0*/  FMUL R19, R24, R19 ;  /* 0x0000001318137220 */ /* 0x000fe20000400000 */
[----:B------:R-:W-:Y:S01]  /*7fc0*/  FFMA R12, R26, R36, R12 ;  /* 0x000000241a0c7223 */ /* 0x000fe2000000000c */
        /* <DEDUP_REMOVED lines=22> */
[----:B------:R-:W-:Y:S02]  /*8130*/  ULEA UR5, UR45, UR44, 0xc ;  /* 0x0000002c2d057291 */ /* 0x000fe4000f8e60ff */
[----:B------:R-:W-:Y:S02]  /*8140*/  UIADD3 UR9, UPT, UPT, UR49, 0x20, URZ ;  /* 0x0000002031097890 */ /* 0x000fe4000fffe0ff */
[----:B------:R-:W-:Y:S01]  /*8150*/  UIADD3 UR8, UPT, UPT, UR5, 0x400, URZ ;  /* 0x0000040005087890 */ /* 0x000fe2000fffe0ff */
[----:B------:R-:W-:Y:S01]  /*8160*/  UMOV UR10, UR50 ;  /* 0x00000032000a7c82 */ /* 0x000fe20008000000 */
[----:B------:R-:W-:Y:S01]  /*8170*/  UMOV UR11, UR36 ;  /* 0x00000024000b7c82 */ /* 0x000fe20008000000 */
[----:B--2---:R-:W-:Y:S04]  /*8180*/  UIADD3 UR4, UP0, UPT, UR6, 0x680, URZ ;  /* 0x0000068006047890 */ /* 0x004fe8000ff1e0ff */
[----:B------:R-:W-:Y:S09]  /*8190*/  UIADD3.X UR5, UPT, UPT, URZ, UR7, URZ, UP0, !UPT ;  /* 0x00000007ff057290 */ /* 0x000ff200087fe4ff */
[----:B------:R2:W-:Y:S02]  /*81a0*/  UTMASTG.3D [UR8], [UR4] ;  /* 0x00000008040073b5 */ /* 0x0005e40008010000 */
[----:B--2---:R0:W-:Y:S02]  /*81b0*/  UTMACMDFLUSH ;  /* 0x00000000000079b7 */ /* 0x0041e40000000000 */
.L_x_136:
[----:B------:R-:W-:Y:S05]  /*81c0*/  BSYNC.RECONVERGENT B0 ;  /* 0x0000000000007941 */ /* 0x000fea0003800200 */
.L_x_135:
[----:B------:R-:W-:Y:S01]  /*81d0*/  UIADD3 UR4, UPT, UPT, UR45, 0x1, URZ ;  /* 0x000000012d047890 */ /* 0x000fe2000fffe0ff */
[----:B------:R-:W-:Y:S03]  /*81e0*/  BSSY.RECONVERGENT B0, `(.L_x_137) ;  /* 0x0000008000007945 */ /* 0x000fe60003800200 */
[----:B------:R-:W-:Y:S04]  /*81f0*/  UISETP.NE.AND UP0, UPT, UR4, 0x3, UPT ;  /* 0x000000030400788c */ /* 0x000fe8000bf05270 */
[----:B------:R-:W-:Y:S02]  /*8200*/  UISETP.EQ.XOR UP1, UPT, UR47, 0x3, !UP0 ;  /* 0x000000032f00788c */ /* 0x000fe4000c722a70 */
[----:B------:R-:W-:Y:S02]  /*8210*/  USEL UR46, UR4, URZ, UP0 ;  /* 0x000000ff042e7287 */ /* 0x000fe40008000000 */
[----:B------:R-:W-:Y:S04]  /*8220*/  USEL UR5, URZ, 0x1, !UP1 ;  /* 0x00000001ff057887 */ /* 0x000fe8000c800000 */
[----:B------:R-:W-:Y:S01]  /*8230*/  ULOP3.LUT UR55, UR55, UR5, URZ, 0x3c, !UPT ;  /* 0x0000000537377292 */ /* 0x000fe2000f8e3cff */
[----:B------:R-:W-:Y:S11]  /*8240*/  @P0 BRA `(.L_x_138) ;  /* 0x0000000000040947 */ /* 0x000ff60003800000 */
[----:B------:R-:W-:Y:S04]  /*8250*/  DEPBAR.LE SB0, 0x1 ;  /* 0x000080400000791a */ /* 0x000fe80000000000 */
.L_x_138:
[----:B------:R-:W-:Y:S05]  /*8260*/  BSYNC.RECONVERGENT B0 ;  /* 0x0000000000007941 */ /* 0x000fea0003800200 */
.L_x_137:
[----:B------:R-:W-:Y:S01]  /*8270*/  BAR.SYNC.DEFER_BLOCKING 0x1, 0x80 ;  /* 0x0042000000007b1d */ /* 0x000fe20000010000 */
[----:B------:R-:W-:Y:S01]  /*8280*/  UISETP.NE.AND UP0, UPT, UR53, -0x2, UPT ;  /* 0xfffffffe3500788c */ /* 0x000fe2000bf05270 */
[----:B------:R-:W-:Y:S08]  /*8290*/  IADD3 R22, PT, PT, R22, 0x1, RZ ;  /* 0x0000000116167810 */ /* 0x000ff00007ffe0ff */
[----:B------:R-:W-:Y:S05]  /*82a0*/  BRA.U !UP0, `(.L_x_139) ;  /* 0x0000000108287547 */ /* 0x000fea000b800000 */
[----:B------:R-:W-:Y:S01]  /*82b0*/  ISETP.NE.AND P0, PT, R61, RZ, PT ;  /* 0x000000ff3d00720c */ /* 0x000fe20003f05270 */
[----:B------:R-:W-:Y:S01]  /*82c0*/  IMAD.U32 R2, RZ, RZ, UR52 ;  /* 0x00000034ff027e24 */ /* 0x000fe2000f8e00ff */
[----:B------:R-:W-:Y:S01]  /*82d0*/  UIADD3 UR4, UPT, UPT, UR52, 0x1, URZ ;  /* 0x0000000134047890 */ /* 0x000fe2000fffe0ff */
[----:B------:R-:W-:Y:S03]  /*82e0*/  IMAD.U32 R0, RZ, RZ, UR54 ;  /* 0x00000036ff007e24 */ /* 0x000fe6000f8e00ff */
[----:B------:R-:W-:Y:S04]  /*82f0*/  UISETP.NE.AND UP0, UPT, UR4, 0x3, UPT ;  /* 0x000000030400788c */ /* 0x000fe8000bf05270 */
[----:B------:R-:W-:Y:S03]  /*8300*/  USEL UR52, UR4, URZ, UP0 ;  /* 0x000000ff04347287 */ /* 0x000fe60008000000 */
[----:B------:R-:W-:Y:S05]  /*8310*/  @P0 LEA R2, R2, UR44, 0x3 ;  /* 0x0000002c02020c11 */ /* 0x000fea000f8e18ff */
[----:B------:R-:W-:Y:S05]  /*8320*/  @P0 VIADD R2, R2, 0x1b8 ;  /* 0x000001b802020836 */ /* 0x000fea0000000000 */
[----:B------:R-:W-:Y:S04]  /*8330*/  @P0 PRMT R0, R0, 0x654, R2 ;  /* 0x0000065400000816 */ /* 0x000fe80000000002 */
[----:B------:R2:W-:Y:S03]  /*8340*/  @P0 SYNCS.ARRIVE.TRANS64.RED.A1T0 RZ, [R0+URZ], RZ ;  /* 0x000000ff00ff09a7 */ /* 0x0005e600081004ff */
.L_x_139:
[----:B------:R-:W-:Y:S01]  /*8350*/  R2UR UR6, R60 ;  /* 0x000000003c0672ca */ /* 0x000fe200000e0000 */
[----:B------:R-:W-:Y:S01]  /*8360*/  UIADD3 UR53, UPT, UPT, UR53, 0x2, URZ ;  /* 0x0000000235357890 */ /* 0x000fe2000fffe0ff */
[----:B------:R-:W-:Y:S02]  /*8370*/  R2UR UR5, R47 ;  /* 0x000000002f0572ca */ /* 0x000fe400000e0000 */
[----:B------:R-:W-:Y:S02]  /*8380*/  R2UR UR4, R48 ;  /* 0x00000000300472ca */ /* 0x000fe400000e0000 */
[----:B------:R-:W-:Y:S02]  /*8390*/  R2UR UR36, R58 ;  /* 0x000000003a2472ca */ /* 0x000fe400000e0000 */
[----:B------:R-:W-:Y:S02]  /*83a0*/  ISETP.NE.AND P0, PT, R51, 0x2, PT ;  /* 0x000000023300780c */ /* 0x000fe40003f05270 */
[----:B------:R-:W-:Y:S02]  /*83b0*/  ISETP.NE.AND P1, PT, R22, 0x4, PT ;  /* 0x000000041600780c */ /* 0x000fe40003f25270 */
[----:B------:R-:W-:Y:S01]  /*83c0*/  SEL R2, RZ, 0x1, P0 ;  /* 0x00000001ff027807 */ /* 0x000fe20000000000 */
[----:B------:R-:W-:Y:S01]  /*83d0*/  UISETP.NE.AND UP0, UPT, UR6, URZ, UPT ;  /* 0x000000ff0600728c */ /* 0x000fe2000bf05270 */
[----:B--2---:R-:W-:Y:S01]  /*83e0*/  SEL R0, RZ, 0x1, P1 ;  /* 0x00000001ff007807 */ /* 0x004fe20000800000 */
[----:B------:R-:W-:Y:S01]  /*83f0*/  UIADD3 UR32, UPT, UPT, UR37, UR5, URZ ;  /* 0x0000000525207290 */ /* 0x000fe2000fffe0ff */
[----:B------:R-:W-:Y:S01]  /*8400*/  LOP3.LUT R52, R52, R2, RZ, 0x3c, !PT ;  /* 0x0000000234347212 */ /* 0x000fe200078e3cff */
[----:B------:R-:W-:Y:S01]  /*8410*/  UIADD3 UR29, UPT, UPT, UR38, UR4, URZ ;  /* 0x00000004261d7290 */ /* 0x000fe2000fffe0ff */
[----:B------:R-:W-:Y:S02]  /*8420*/  LOP3.LUT R53, R53, R0, RZ, 0x3c, !PT ;  /* 0x0000000035357212 */ /* 0x000fe400078e3cff */
[----:B------:R-:W-:Y:S02]  /*8430*/  SEL R51, R51, RZ, P0 ;  /* 0x000000ff33337207 */ /* 0x000fe40000000000 */
[----:B------:R-:W-:Y:S01]  /*8440*/  SEL R22, R22, RZ, P1 ;  /* 0x000000ff16167207 */ /* 0x000fe20000800000 */
[----:B------:R-:W-:Y:S06]  /*8450*/  BRA.U UP0, `(.L_x_140) ;  /* 0xffffffdd005c7547 */ /* 0x000fec000b83ffff */
[----:B------:R-:W-:-:S13]  /*8460*/  R2UR UR4, R49 ;  /* 0x00000000310472ca */ /* 0x000fda00000e0000 */
[----:B------:R-:W-:-:S09]  /*8470*/  UISETP.NE.AND UP0, UPT, UR4, URZ, UPT ;  /* 0x000000ff0400728c */ /* 0x000fd2000bf05270 */
[----:B------:R-:W-:Y:S05]  /*8480*/  BRA.U !UP0, `(.L_x_141) ;  /* 0x0000000108487547 */ /* 0x000fea000b800000 */
[----:B------:R-:W2:Y:S02]  /*8490*/  LDCU.64 UR4, c[0x0][0x890] ;  /* 0x00011200ff0477ac */ /* 0x000ea40008000a00 */
[----:B--2---:R-:W-:-:S04]  /*84a0*/  UISETP.NE.U32.AND UP0, UPT, UR4, URZ, UPT ;  /* 0x000000ff0400728c */ /* 0x004fc8000bf05070 */
[----:B------:R-:W-:-:S09]  /*84b0*/  UISETP.NE.AND.EX UP0, UPT, UR5, URZ, UPT, UP0 ;  /* 0x000000ff0500728c */ /* 0x000fd2000bf05300 */
[----:B------:R-:W-:Y:S05]  /*84c0*/  BRA.U UP0, `(.L_x_142) ;  /* 0x00000001000c7547 */ /* 0x000fea000b800000 */
[----:B------:R-:W-:-:S13]  /*84d0*/  FSETP.NEU.AND P0, PT, R26, RZ, PT ;  /* 0x000000ff1a00720b */ /* 0x000fda0003f0d000 */
[----:B------:R-:W-:Y:S05]  /*84e0*/  @!P0 EXIT ;  /* 0x000000000000894d */ /* 0x000fea0003800000 */
[----:B------:R-:W-:Y:S05]  /*84f0*/  BRA `(.L_x_141) ;  /* 0x00000000002c7947 */ /* 0x000fea0003800000 */
.L_x_142:
[----:B------:R-:W-:Y:S01]  /*8500*/  ISETP.NE.AND P0, PT, R50, RZ, PT ;  /* 0x000000ff3200720c */ /* 0x000fe20003f05270 */
[----:B------:R-:W-:-:S12]  /*8510*/  BSSY.RECONVERGENT B0, `(.L_x_141) ;  /* 0x0000009000007945 */ /* 0x000fd80003800200 */
[----:B------:R-:W-:Y:S05]  /*8520*/  @P0 BRA `(.L_x_143) ;  /* 0x0000000000140947 */ /* 0x000fea0003800000 */
[----:B------:R-:W2:Y:S02]  /*8530*/  LDCU.64 UR4, c[0x0][0x888] ;  /* 0x00011100ff0477ac */ /* 0x000ea40008000a00 */
[----:B--2---:R-:W-:-:S04]  /*8540*/  ISETP.NE.U32.AND P0, PT, RZ, UR4, PT ;  /* 0x00000004ff007c0c */ /* 0x004fc8000bf05070 */
[----:B------:R-:W-:-:S13]  /*8550*/  ISETP.NE.AND.EX P0, PT, RZ, UR5, PT, P0 ;  /* 0x00000005ff007c0c */ /* 0x000fda000bf05300 */
[----:B------:R-:W-:Y:S05]  /*8560*/  @!P0 EXIT ;  /* 0x000000000000894d */ /* 0x000fea0003800000 */
[----:B------:R-:W-:Y:S05]  /*8570*/  BRA `(.L_x_144) ;  /* 0x0000000000087947 */ /* 0x000fea0003800000 */
.L_x_143:
[----:B------:R-:W-:-:S13]  /*8580*/  FSETP.NEU.AND P0, PT, R26, RZ, PT ;  /* 0x000000ff1a00720b */ /* 0x000fda0003f0d000 */
[----:B------:R-:W-:Y:S05]  /*8590*/  @!P0 EXIT ;  /* 0x000000000000894d */ /* 0x000fea0003800000 */
.L_x_144:
[----:B------:R-:W-:Y:S05]  /*85a0*/  BSYNC.RECONVERGENT B0 ;  /* 0x0000000000007941 */ /* 0x000fea0003800200 */
.L_x_141:
[----:B------:R-:W-:Y:S01]  /*85b0*/  ULEA UR4, UR52, UR44, 0x3 ;  /* 0x0000002c34047291 */ /* 0x000fe2000f8e18ff */
[----:B------:R-:W-:-:S04]  /*85c0*/  DEPBAR.LE SB0, 0x0 ;  /* 0x000080000000791a */ /* 0x000fc80000000000 */
[----:B------:R-:W-:-:S04]  /*85d0*/  UIADD3 UR4, UPT, UPT, UR4, 0x1b8, URZ ;  /* 0x000001b804047890 */ /* 0x000fc8000fffe0ff */
[----:B------:R-:W-:-:S09]  /*85e0*/  UPRMT UR4, UR54, 0x654, UR4 ;  /* 0x0000065436047896 */ /* 0x000fd20008000004 */
[----:B------:R-:W-:Y:S01]  /*85f0*/  SYNCS.ARRIVE.TRANS64.RED.A1T0 RZ, [UR4], RZ ;  /* 0x000000ffffff79a7 */ /* 0x000fe20008100404 */
[----:B------:R-:W-:Y:S05]  /*8600*/  EXIT ;  /* 0x000000000000794d */ /* 0x000fea0003800000 */
.L_x_25:
[----:B--2---:R2:W3:Y:S02]  /*8610*/  SYNCS.PHASECHK.TRANS64.TRYWAIT P0, [R0+URZ+0x250], R2 ;  /* 0x00025002000075a7 */ /* 0x0044e400080011ff */
[----:B---3--:R-:W-:Y:S05]  /*8620*/  @!P0 NANOSLEEP.SYNCS 0x989680 ;  /* 0x009896800000895d */ /* 0x008fea0003900000 */
[----:B------:R-:W3:Y:S02]  /*8630*/  @!P0 SYNCS.PHASECHK.TRANS64 P0, [R0+URZ+0x250], R2 ;  /* 0x00025002000085a7 */ /* 0x000ee400080010ff */
[----:B---3--:R-:W-:Y:S05]  /*8640*/  @!P0 BRA `(.L_x_25) ;  /* 0xfffffffc00f08947 */ /* 0x008fea000383ffff */
[----:B------:R-:W-:Y:S05]  /*8650*/  BRA `(.L_x_145) ;  /* 0xffffff9400d07947 */ /* 0x000fea000383ffff */
.L_x_28:
[----:B-1----:R-:W-:-:S07]  /*8660*/  MOV R0, UR33 ;  /* 0x0000002100007c02 */ /* 0x002fce0008000f00 */
.L_x_146:
[----:B-1----:R1:W2:Y:S02]  /*8670*/  SYNCS.PHASECHK.TRANS64.TRYWAIT P0, [R0+URZ+0xd0], R3 ;  /* 0x0000d003000075a7 */ /* 0x0022a400080011ff */
[----:B--2---:R-:W-:Y:S05]  /*8680*/  @!P0 NANOSLEEP.SYNCS 0x989680 ;  /* 0x009896800000895d */ /* 0x004fea0003900000 */
[----:B------:R-:W2:Y:S02]  /*8690*/  @!P0 SYNCS.PHASECHK.TRANS64 P0, [R0+URZ+0xd0], R3 ;  /* 0x0000d003000085a7 */ /* 0x000ea400080010ff */
[----:B--2---:R-:W-:Y:S05]  /*86a0*/  @!P0 BRA `(.L_x_146) ;  /* 0xfffffffc00f08947 */ /* 0x004fea000383ffff */
[----:B------:R-:W-:Y:S05]  /*86b0*/  BRA `(.L_x_27) ;  /* 0xffffff98001c7947 */ /* 0x000fea000383ffff */
.L_x_35:
[----:B-1----:R-:W-:-:S07]  /*86c0*/  MOV R0, UR17 ;  /* 0x0000001100007c02 */ /* 0x002fce0008000f00 */
.L_x_147:
[----:B-1----:R1:W2:Y:S02]  /*86d0*/  SYNCS.PHASECHK.TRANS64.TRYWAIT P0, [R0+URZ+0xd0], R3 ;  /* 0x0000d003000075a7 */ /* 0x0022a400080011ff */
[----:B--2---:R-:W-:Y:S05]  /*86e0*/  @!P0 NANOSLEEP.SYNCS 0x989680 ;  /* 0x009896800000895d */ /* 0x004fea0003900000 */
[----:B------:R-:W2:Y:S02]  /*86f0*/  @!P0 SYNCS.PHASECHK.TRANS64 P0, [R0+URZ+0xd0], R3 ;  /* 0x0000d003000085a7 */ /* 0x000ea400080010ff */
[----:B--2---:R-:W-:Y:S05]  /*8700*/  @!P0 BRA `(.L_x_147) ;  /* 0xfffffffc00f08947 */ /* 0x004fea000383ffff */
[----:B------:R-:W-:Y:S05]  /*8710*/  BRA `(.L_x_34) ;  /* 0xffffff9800e87947 */ /* 0x000fea000383ffff */
.L_x_40:
[----:B-1----:R1:W2:Y:S02]  /*8720*/  SYNCS.PHASECHK.TRANS64.TRYWAIT P0, [R3+URZ+0x1e0], R0 ;  /* 0x0001e000030075a7 */ /* 0x0022a400080011ff */
[----:B--2---:R-:W-:Y:S05]  /*8730*/  @!P0 NANOSLEEP.SYNCS 0x989680 ;  /* 0x009896800000895d */ /* 0x004fea0003900000 */
[----:B------:R-:W2:Y:S02]  /*8740*/  @!P0 SYNCS.PHASECHK.TRANS64 P0, [R3+URZ+0x1e0], R0 ;  /* 0x0001e000030085a7 */ /* 0x000ea400080010ff */
[----:B--2---:R-:W-:Y:S05]  /*8750*/  @!P0 BRA `(.L_x_40) ;  /* 0xfffffffc00f08947 */ /* 0x004fea000383ffff */
[----:B------:R-:W-:Y:S05]  /*8760*/  BRA `(.L_x_148) ;  /* 0xffffff9c009c7947 */ /* 0x000fea000383ffff */
.L_x_44:
[----:B------:R-:W-:-:S07]  /*8770*/  MOV R0, UR4 ;  /* 0x0000000400007c02 */ /* 0x000fce0008000f00 */
.L_x_149:
[----:B-1----:R1:W2:Y:S02]  /*8780*/  SYNCS.PHASECHK.TRANS64.TRYWAIT P0, [R0+URZ], R2 ;  /* 0x00000002000075a7 */ /* 0x0022a400080011ff */
[----:B--2---:R-:W-:Y:S05]  /*8790*/  @!P0 NANOSLEEP.SYNCS 0x989680 ;  /* 0x009896800000895d */ /* 0x004fea0003900000 */
[----:B------:R-:W2:Y:S02]  /*87a0*/  @!P0 SYNCS.PHASECHK.TRANS64 P0, [R0+URZ], R2 ;  /* 0x00000002000085a7 */ /* 0x000ea400080010ff */
[----:B--2---:R-:W-:Y:S05]  /*87b0*/  @!P0 BRA `(.L_x_149) ;  /* 0xfffffffc00f08947 */ /* 0x004fea000383ffff */
[----:B------:R-:W-:Y:S05]  /*87c0*/  BRA `(.L_x_150) ;  /* 0xffffffa400487947 */ /* 0x000fea000383ffff */
.L_x_45:
[----:B------:R-:W-:-:S07]  /*87d0*/  MOV R0, UR5 ;  /* 0x0000000500007c02 */ /* 0x000fce0008000f00 */
.L_x_151:
[----:B-1----:R1:W2:Y:S02]  /*87e0*/  SYNCS.PHASECHK.TRANS64.TRYWAIT P0, [R0+URZ], R3 ;  /* 0x00000003000075a7 */ /* 0x0022a400080011ff */
[----:B--2---:R-:W-:Y:S05]  /*87f0*/  @!P0 NANOSLEEP.SYNCS 0x989680 ;  /* 0x009896800000895d */ /* 0x004fea0003900000 */
[----:B------:R-:W2:Y:S02]  /*8800*/  @!P0 SYNCS.PHASECHK.TRANS64 P0, [R0+URZ], R3 ;  /* 0x00000003000085a7 */ /* 0x000ea400080010ff */
[----:B--2---:R-:W-:Y:S05]  /*8810*/  @!P0 BRA `(.L_x_151) ;  /* 0xfffffffc00f08947 */ /* 0x004fea000383ffff */
[----:B------:R-:W-:Y:S05]  /*8820*/  BRA `(.L_x_152) ;  /* 0xffffffa400547947 */ /* 0x000fea000383ffff */
.L_x_46:
[----:B------:R-:W-:-:S07]  /*8830*/  MOV R0, UR5 ;  /* 0x0000000500007c02 */ /* 0x000fce0008000f00 */
.L_x_153:
[----:B-1----:R1:W2:Y:S02]  /*8840*/  SYNCS.PHASECHK.TRANS64.TRYWAIT P0, [R0+URZ], R3 ;  /* 0x00000003000075a7 */ /* 0x0022a400080011ff */
[----:B--2---:R-:W-:Y:S05]  /*8850*/  @!P0 NANOSLEEP.SYNCS 0x989680 ;  /* 0x009896800000895d */ /* 0x004fea0003900000 */
[----:B------:R-:W2:Y:S02]  /*8860*/  @!P0 SYNCS.PHASECHK.TRANS64 P0, [R0+URZ], R3 ;  /* 0x00000003000085a7 */ /* 0x000ea400080010ff */
[----:B--2---:R-:W-:Y:S05]  /*8870*/  @!P0 BRA `(.L_x_153) ;  /* 0xfffffffc00f08947 */ /* 0x004fea000383ffff */
[----:B------:R-:W-:Y:S05]  /*8880*/  BRA `(.L_x_154) ;  /* 0xffffffa400607947 */ /* 0x000fea000383ffff */
.L_x_47:
[----:B------:R-:W-:-:S07]  /*8890*/  MOV R0, UR5 ;  /* 0x0000000500007c02 */ /* 0x000fce0008000f00 */
.L_x_155:
[----:B-1----:R1:W2:Y:S02]  /*88a0*/  SYNCS.PHASECHK.TRANS64.TRYWAIT P0, [R0+URZ], R3 ;  /* 0x00000003000075a7 */ /* 0x0022a400080011ff */
[----:B--2---:R-:W-:Y:S05]  /*88b0*/  @!P0 NANOSLEEP.SYNCS 0x989680 ;  /* 0x009896800000895d */ /* 0x004fea0003900000 */
[----:B------:R-:W2:Y:S02]  /*88c0*/  @!P0 SYNCS.PHASECHK.TRANS64 P0, [R0+URZ], R3 ;  /* 0x00000003000085a7 */ /* 0x000ea400080010ff */
[----:B--2---:R-:W-:Y:S05]  /*88d0*/  @!P0 BRA `(.L_x_155) ;  /* 0xfffffffc00f08947 */ /* 0x004fea000383ffff */
[----:B------:R-:W-:Y:S05]  /*88e0*/  BRA `(.L_x_156) ;  /* 0xffffffa4006c7947 */ /* 0x000fea000383ffff */
.L_x_48:
[----:B------:R-:W-:-:S07]  /*88f0*/  MOV R0, UR5 ;  /* 0x0000000500007c02 */ /* 0x000fce0008000f00 */
.L_x_157:
[----:B-1----:R1:W2:Y:S02]  /*8900*/  SYNCS.PHASECHK.TRANS64.TRYWAIT P0, [R0+URZ], R3 ;  /* 0x00000003000075a7 */ /* 0x0022a400080011ff */
[----:B--2---:R-:W-:Y:S05]  /*8910*/  @!P0 NANOSLEEP.SYNCS 0x989680 ;  /* 0x009896800000895d */ /* 0x004fea0003900000 */
[----:B------:R-:W2:Y:S02]  /*8920*/  @!P0 SYNCS.PHASECHK.TRANS64 P0, [R0+URZ], R3 ;  /* 0x00000003000085a7 */ /* 0x000ea400080010ff */
[----:B--2---:R-:W-:Y:S05]  /*8930*/  @!P0 BRA `(.L_x_157) ;  /* 0xfffffffc00f08947 */ /* 0x004fea000383ffff */
[----:B------:R-:W-:Y:S05]  /*8940*/  BRA `(.L_x_158) ;  /* 0xffffffa400787947 */ /* 0x000fea000383ffff */
.L_x_49:
[----:B------:R-:W-:-:S07]  /*8950*/  MOV R0, UR5 ;  /* 0x0000000500007c02 */ /* 0x000fce0008000f00 */
.L_x_159:
[----:B-1----:R1:W2:Y:S02]  /*8960*/  SYNCS.PHASECHK.TRANS64.TRYWAIT P0, [R0+URZ], R3 ;  /* 0x00000003000075a7 */ /* 0x0022a400080011ff */
[----:B--2---:R-:W-:Y:S05]  /*8970*/  @!P0 NANOSLEEP.SYNCS 0x989680 ;  /* 0x009896800000895d */ /* 0x004fea0003900000 */
[----:B------:R-:W2:Y:S02]  /*8980*/  @!P0 SYNCS.PHASECHK.TRANS64 P0, [R0+URZ], R3 ;  /* 0x00000003000085a7 */ /* 0x000ea400080010ff */
[----:B--2---:R-:W-:Y:S05]  /*8990*/  @!P0 BRA `(.L_x_159) ;  /* 0xfffffffc00f08947 */ /* 0x004fea000383ffff */
[----:B------:R-:W-:Y:S05]  /*89a0*/  BRA `(.L_x_160) ;  /* 0xffffffa400847947 */ /* 0x000fea000383ffff */
.L_x_50:
[----:B------:R-:W-:-:S07]  /*89b0*/  MOV R0, UR5 ;  /* 0x0000000500007c02 */ /* 0x000fce0008000f00 */
.L_x_161:
[----:B-1----:R1:W2:Y:S02]  /*89c0*/  SYNCS.PHASECHK.TRANS64.TRYWAIT P0, [R0+URZ], R3 ;  /* 0x00000003000075a7 */ /* 0x0022a400080011ff */
[----:B--2---:R-:W-:Y:S05]  /*89d0*/  @!P0 NANOSLEEP.SYNCS 0x989680 ;  /* 0x009896800000895d */ /* 0x004fea0003900000 */
[----:B------:R-:W2:Y:S02]  /*89e0*/  @!P0 SYNCS.PHASECHK.TRANS64 P0, [R0+URZ], R3 ;  /* 0x00000003000085a7 */ /* 0x000ea400080010ff */
[----:B--2---:R-:W-:Y:S05]  /*89f0*/  @!P0 BRA `(.L_x_161) ;  /* 0xfffffffc00f08947 */ /* 0x004fea000383ffff */
[----:B------:R-:W-:Y:S05]  /*8a00*/  BRA `(.L_x_162) ;  /* 0xffffffa400907947 */ /* 0x000fea000383ffff */
.L_x_51:
[----:B------:R-:W-:-:S07]  /*8a10*/  MOV R0, UR5 ;  /* 0x0000000500007c02 */ /* 0x000fce0008000f00 */
.L_x_163:
[----:B-1----:R1:W2:Y:S02]  /*8a20*/  SYNCS.PHASECHK.TRANS64.TRYWAIT P0, [R0+URZ], R3 ;  /* 0x00000003000075a7 */ /* 0x0022a400080011ff */
[----:B--2---:R-:W-:Y:S05]  /*8a30*/  @!P0 NANOSLEEP.SYNCS 0x989680 ;  /* 0x009896800000895d */ /* 0x004fea0003900000 */
[----:B------:R-:W2:Y:S02]  /*8a40*/  @!P0 SYNCS.PHASECHK.TRANS64 P0, [R0+URZ], R3 ;  /* 0x00000003000085a7 */ /* 0x000ea400080010ff */
[----:B--2---:R-:W-:Y:S05]  /*8a50*/  @!P0 BRA `(.L_x_163) ;  /* 0xfffffffc00f08947 */ /* 0x004fea000383ffff */
[----:B------:R-:W-:Y:S05]  /*8a60*/  BRA `(.L_x_164) ;  /* 0xffffffa4009c7947 */ /* 0x000fea000383ffff */
.L_x_52:
[----:B------:R-:W-:-:S07]  /*8a70*/  MOV R0, UR5 ;  /* 0x0000000500007c02 */ /* 0x000fce0008000f00 */
.L_x_165:
[----:B-1----:R1:W2:Y:S02]  /*8a80*/  SYNCS.PHASECHK.TRANS64.TRYWAIT P0, [R0+URZ], R3 ;  /* 0x00000003000075a7 */ /* 0x0022a400080011ff */
[----:B--2---:R-:W-:Y:S05]  /*8a90*/  @!P0 NANOSLEEP.SYNCS 0x989680 ;  /* 0x009896800000895d */ /* 0x004fea0003900000 */
[----:B------:R-:W2:Y:S02]  /*8aa0*/  @!P0 SYNCS.PHASECHK.TRANS64 P0, [R0+URZ], R3 ;  /* 0x00000003000085a7 */ /* 0x000ea400080010ff */
[----:B--2---:R-:W-:Y:S05]  /*8ab0*/  @!P0 BRA `(.L_x_165) ;  /* 0xfffffffc00f08947 */ /* 0x004fea000383ffff */
[----:B------:R-:W-:Y:S05]  /*8ac0*/  BRA `(.L_x_166) ;  /* 0xffffffa400a87947 */ /* 0x000fea000383ffff */
.L_x_53:
[----:B------:R-:W-:-:S07]  /*8ad0*/  MOV R0, UR5 ;  /* 0x0000000500007c02 */ /* 0x000fce0008000f00 */
.L_x_167:
[----:B-1----:R1:W2:Y:S02]  /*8ae0*/  SYNCS.PHASECHK.TRANS64.TRYWAIT P0, [R0+URZ], R3 ;  /* 0x00000003000075a7 */ /* 0x0022a400080011ff */
[----:B--2---:R-:W-:Y:S05]  /*8af0*/  @!P0 NANOSLEEP.SYNCS 0x989680 ;  /* 0x009896800000895d */ /* 0x004fea0003900000 */
[----:B------:R-:W2:Y:S02]  /*8b00*/  @!P0 SYNCS.PHASECHK.TRANS64 P0, [R0+URZ], R3 ;  /* 0x00000003000085a7 */ /* 0x000ea400080010ff */
[----:B--2---:R-:W-:Y:S05]  /*8b10*/  @!P0 BRA `(.L_x_167) ;  /* 0xfffffffc00f08947 */ /* 0x004fea000383ffff */
[----:B------:R-:W-:Y:S05]  /*8b20*/  BRA `(.L_x_168) ;  /* 0xffffffa400b47947 */ /* 0x000fea000383ffff */
.L_x_54:
[----:B------:R-:W-:-:S07]  /*8b30*/  MOV R0, UR5 ;  /* 0x0000000500007c02 */ /* 0x000fce0008000f00 */
.L_x_169:
[----:B-1----:R1:W2:Y:S02]  /*8b40*/  SYNCS.PHASECHK.TRANS64.TRYWAIT P0, [R0+URZ], R3 ;  /* 0x00000003000075a7 */ /* 0x0022a400080011ff */
[----:B--2---:R-:W-:Y:S05]  /*8b50*/  @!P0 NANOSLEEP.SYNCS 0x989680 ;  /* 0x009896800000895d */ /* 0x004fea0003900000 */
[----:B------:R-:W2:Y:S02]  /*8b60*/  @!P0 SYNCS.PHASECHK.TRANS64 P0, [R0+URZ], R3 ;  /* 0x00000003000085a7 */ /* 0x000ea400080010ff */
[----:B--2---:R-:W-:Y:S05]  /*8b70*/  @!P0 BRA `(.L_x_169) ;  /* 0xfffffffc00f08947 */ /* 0x004fea000383ffff */
[----:B------:R-:W-:Y:S05]  /*8b80*/  BRA `(.L_x_170) ;  /* 0xffffffa400c07947 */ /* 0x000fea000383ffff */
.L_x_55:
[----:B------:R-:W-:-:S07]  /*8b90*/  MOV R0, UR5 ;  /* 0x0000000500007c02 */ /* 0x000fce0008000f00 */
.L_x_171:
[----:B-1----:R1:W2:Y:S02]  /*8ba0*/  SYNCS.PHASECHK.TRANS64.TRYWAIT P0, [R0+URZ], R3 ;  /* 0x00000003000075a7 */ /* 0x0022a400080011ff */
[----:B--2---:R-:W-:Y:S05]  /*8bb0*/  @!P0 NANOSLEEP.SYNCS 0x989680 ;  /* 0x009896800000895d */ /* 0x004fea0003900000 */
[----:B------:R-:W2:Y:S02]  /*8bc0*/  @!P0 SYNCS.PHASECHK.TRANS64 P0, [R0+URZ], R3 ;  /* 0x00000003000085a7 */ /* 0x000ea400080010ff */
[----:B--2---:R-:W-:Y:S05]  /*8bd0*/  @!P0 BRA `(.L_x_171) ;  /* 0xfffffffc00f08947 */ /* 0x004fea000383ffff */
[----:B------:R-:W-:Y:S05]  /*8be0*/  BRA `(.L_x_172) ;  /* 0xffffffa400cc7947 */ /* 0x000fea000383ffff */
.L_x_56:
[----:B------:R-:W-:-:S07]  /*8bf0*/  MOV R0, UR5 ;  /* 0x0000000500007c02 */ /* 0x000fce0008000f00 */
.L_x_173:
[----:B-1----:R1:W2:Y:S02]  /*8c00*/  SYNCS.PHASECHK.TRANS64.TRYWAIT P0, [R0+URZ], R3 ;  /* 0x00000003000075a7 */ /* 0x0022a400080011ff */
[----:B--2---:R-:W-:Y:S05]  /*8c10*/  @!P0 NANOSLEEP.SYNCS 0x989680 ;  /* 0x009896800000895d */ /* 0x004fea0003900000 */
[----:B------:R-:W2:Y:S02]  /*8c20*/  @!P0 SYNCS.PHASECHK.TRANS64 P0, [R0+URZ], R3 ;  /* 0x00000003000085a7 */ /* 0x000ea400080010ff */
[----:B--2---:R-:W-:Y:S05]  /*8c30*/  @!P0 BRA `(.L_x_173) ;  /* 0xfffffffc00f08947 */ /* 0x004fea000383ffff */
[----:B------:R-:W-:Y:S05]  /*8c40*/  BRA `(.L_x_174) ;  /* 0xffffffa400d87947 */ /* 0x000fea000383ffff */
.L_x_57:
[----:B------:R-:W-:-:S07]  /*8c50*/  MOV R0, UR5 ;  /* 0x0000000500007c02 */ /* 0x000fce0008000f00 */
.L_x_175:
[----:B-1----:R1:W2:Y:S02]  /*8c60*/  SYNCS.PHASECHK.TRANS64.TRYWAIT P0, [R0+URZ], R3 ;  /* 0x00000003000075a7 */ /* 0x0022a400080011ff */
[----:B--2---:R-:W-:Y:S05]  /*8c70*/  @!P0 NANOSLEEP.SYNCS 0x989680 ;  /* 0x009896800000895d */ /* 0x004fea0003900000 */
[----:B------:R-:W2:Y:S02]  /*8c80*/  @!P0 SYNCS.PHASECHK.TRANS64 P0, [R0+URZ], R3 ;  /* 0x00000003000085a7 */ /* 0x000ea400080010ff */
[----:B--2---:R-:W-:Y:S05]  /*8c90*/  @!P0 BRA `(.L_x_175) ;  /* 0xfffffffc00f08947 */ /* 0x004fea000383ffff */
[----:B------:R-:W-:Y:S05]  /*8ca0*/  BRA `(.L_x_176) ;  /* 0xffffffa400e47947 */ /* 0x000fea000383ffff */
.L_x_58:
[----:B------:R-:W-:-:S07]  /*8cb0*/  MOV R0, UR5 ;  /* 0x0000000500007c02 */ /* 0x000fce0008000f00 */
.L_x_177:
[----:B-1----:R1:W2:Y:S02]  /*8cc0*/  SYNCS.PHASECHK.TRANS64.TRYWAIT P0, [R0+URZ], R3 ;  /* 0x00000003000075a7 */ /* 0x0022a400080011ff */
[----:B--2---:R-:W-:Y:S05]  /*8cd0*/  @!P0 NANOSLEEP.SYNCS 0x989680 ;  /* 0x009896800000895d */ /* 0x004fea0003900000 */
[----:B------:R-:W2:Y:S02]  /*8ce0*/  @!P0 SYNCS.PHASECHK.TRANS64 P0, [R0+URZ], R3 ;  /* 0x00000003000085a7 */ /* 0x000ea400080010ff */
[----:B--2---:R-:W-:Y:S05]  /*8cf0*/  @!P0 BRA `(.L_x_177) ;  /* 0xfffffffc00f08947 */ /* 0x004fea000383ffff */
[----:B------:R-:W-:Y:S05]  /*8d00*/  BRA `(.L_x_178) ;  /* 0xffffffa400f07947 */ /* 0x000fea000383ffff */
.L_x_59:
[----:B------:R-:W-:-:S07]  /*8d10*/  MOV R0, UR5 ;  /* 0x0000000500007c02 */ /* 0x000fce0008000f00 */
.L_x_179:
[----:B-1----:R1:W2:Y:S02]  /*8d20*/  SYNCS.PHASECHK.TRANS64.TRYWAIT P0, [R0+URZ], R3 ;  /* 0x00000003000075a7 */ /* 0x0022a400080011ff */
[----:B--2---:R-:W-:Y:S05]  /*8d30*/  @!P0 NANOSLEEP.SYNCS 0x989680 ;  /* 0x009896800000895d */ /* 0x004fea0003900000 */
[----:B------:R-:W2:Y:S02]  /*8d40*/  @!P0 SYNCS.PHASECHK.TRANS64 P0, [R0+URZ], R3 ;  /* 0x00000003000085a7 */ /* 0x000ea400080010ff */
[----:B--2---:R-:W-:Y:S05]  /*8d50*/  @!P0 BRA `(.L_x_179) ;  /* 0xfffffffc00f08947 */ /* 0x004fea000383ffff */
[----:B------:R-:W-:Y:S05]  /*8d60*/  BRA `(.L_x_180) ;  /* 0xffffffa400fc7947 */ /* 0x000fea000383ffff */
.L_x_60:
[----:B------:R-:W-:-:S07]  /*8d70*/  MOV R0, UR5 ;  /* 0x0000000500007c02 */ /* 0x000fce0008000f00 */
.L_x_181:
[----:B-1----:R1:W2:Y:S02]  /*8d80*/  SYNCS.PHASECHK.TRANS64.TRYWAIT P0, [R0+URZ], R3 ;  /* 0x00000003000075a7 */ /* 0x0022a400080011ff */
[----:B--2---:R-:W-:Y:S05]  /*8d90*/  @!P0 NANOSLEEP.SYNCS 0x989680 ;  /* 0x009896800000895d */ /* 0x004fea0003900000 */
[----:B------:R-:W2:Y:S02]  /*8da0*/  @!P0 SYNCS.PHASECHK.TRANS64 P0, [R0+URZ], R3 ;  /* 0x00000003000085a7 */ /* 0x000ea400080010ff */
[----:B--2---:R-:W-:Y:S05]  /*8db0*/  @!P0 BRA `(.L_x_181) ;  /* 0xfffffffc00f08947 */ /* 0x004fea000383ffff */
[----:B------:R-:W-:Y:S05]  /*8dc0*/  BRA `(.L_x_182) ;  /* 0xffffffa800087947 */ /* 0x000fea000383ffff */
.L_x_61:
[----:B------:R-:W-:-:S07]  /*8dd0*/  MOV R0, UR5 ;  /* 0x0000000500007c02 */ /* 0x000fce0008000f00 */
.L_x_183:
[----:B-1----:R1:W2:Y:S02]  /*8de0*/  SYNCS.PHASECHK.TRANS64.TRYWAIT P0, [R0+URZ], R3 ;  /* 0x00000003000075a7 */ /* 0x0022a400080011ff */
[----:B--2---:R-:W-:Y:S05]  /*8df0*/  @!P0 NANOSLEEP.SYNCS 0x989680 ;  /* 0x009896800000895d */ /* 0x004fea0003900000 */
[----:B------:R-:W2:Y:S02]  /*8e00*/  @!P0 SYNCS.PHASECHK.TRANS64 P0, [R0+URZ], R3 ;  /* 0x00000003000085a7 */ /* 0x000ea400080010ff */
[----:B--2---:R-:W-:Y:S05]  /*8e10*/  @!P0 BRA `(.L_x_183) ;  /* 0xfffffffc00f08947 */ /* 0x004fea000383ffff */
[----:B------:R-:W-:Y:S05]  /*8e20*/  BRA `(.L_x_184) ;  /* 0xffffffa800147947 */ /* 0x000fea000383ffff */
.L_x_62:
[----:B------:R-:W-:-:S07]  /*8e30*/  MOV R0, UR5 ;  /* 0x0000000500007c02 */ /* 0x000fce0008000f00 */
.L_x_185:
[----:B-1----:R1:W2:Y:S02]  /*8e40*/  SYNCS.PHASECHK.TRANS64.TRYWAIT P0, [R0+URZ], R3 ;  /* 0x00000003000075a7 */ /* 0x0022a400080011ff */
[----:B--2---:R-:W-:Y:S05]  /*8e50*/  @!P0 NANOSLEEP.SYNCS 0x989680 ;  /* 0x009896800000895d */ /* 0x004fea0003900000 */
[----:B------:R-:W2:Y:S02]  /*8e60*/  @!P0 SYNCS.PHASECHK.TRANS64 P0, [R0+URZ], R3 ;  /* 0x00000003000085a7 */ /* 0x000ea400080010ff */
[----:B--2---:R-:W-:Y:S05]  /*8e70*/  @!P0 BRA `(.L_x_185) ;  /* 0xfffffffc00f08947 */ /* 0x004fea000383ffff */
[----:B------:R-:W-:Y:S05]  /*8e80*/  BRA `(.L_x_186) ;  /* 0xffffffa800207947 */ /* 0x000fea000383ffff */
.L_x_63:
[----:B------:R-:W-:-:S07]  /*8e90*/  MOV R0, UR5 ;  /* 0x0000000500007c02 */ /* 0x000fce0008000f00 */
.L_x_187:
[----:B-1----:R1:W2:Y:S02]  /*8ea0*/  SYNCS.PHASECHK.TRANS64.TRYWAIT P0, [R0+URZ], R3 ;  /* 0x00000003000075a7 */ /* 0x0022a400080011ff */
[----:B--2---:R-:W-:Y:S05]  /*8eb0*/  @!P0 NANOSLEEP.SYNCS 0x989680 ;  /* 0x009896800000895d */ /* 0x004fea0003900000 */
[----:B------:R-:W2:Y:S02]  /*8ec0*/  @!P0 SYNCS.PHASECHK.TRANS64 P0, [R0+URZ], R3 ;  /* 0x00000003000085a7 */ /* 0x000ea400080010ff */
[----:B--2---:R-:W-:Y:S05]  /*8ed0*/  @!P0 BRA `(.L_x_187) ;  /* 0xfffffffc00f08947 */ /* 0x004fea000383ffff */
[----:B------:R-:W-:Y:S05]  /*8ee0*/  BRA `(.L_x_188) ;  /* 0xffffffa8002c7947 */ /* 0x000fea000383ffff */
.L_x_64:
[----:B------:R-:W-:-:S07]  /*8ef0*/  MOV R0, UR5 ;  /* 0x0000000500007c02 */ /* 0x000fce0008000f00 */
.L_x_189:
[----:B-1----:R1:W2:Y:S02]  /*8f00*/  SYNCS.PHASECHK.TRANS64.TRYWAIT P0, [R0+URZ], R3 ;  /* 0x00000003000075a7 */ /* 0x0022a400080011ff */
[----:B--2---:R-:W-:Y:S05]  /*8f10*/  @!P0 NANOSLEEP.SYNCS 0x989680 ;  /* 0x009896800000895d */ /* 0x004fea0003900000 */
[----:B------:R-:W2:Y:S02]  /*8f20*/  @!P0 SYNCS.PHASECHK.TRANS64 P0, [R0+URZ], R3 ;  /* 0x00000003000085a7 */ /* 0x000ea400080010ff */
[----:B--2---:R-:W-:Y:S05]  /*8f30*/  @!P0 BRA `(.L_x_189) ;  /* 0xfffffffc00f08947 */ /* 0x004fea000383ffff */
[----:B------:R-:W-:Y:S05]  /*8f40*/  BRA `(.L_x_190) ;  /* 0xffffffa800387947 */ /* 0x000fea000383ffff */
.L_x_65:
[----:B------:R-:W-:-:S07]  /*8f50*/  MOV R0, UR5 ;  /* 0x0000000500007c02 */ /* 0x000fce0008000f00 */
.L_x_191:
[----:B-1----:R1:W2:Y:S02]  /*8f60*/  SYNCS.PHASECHK.TRANS64.TRYWAIT P0, [R0+URZ], R3 ;  /* 0x00000003000075a7 */ /* 0x0022a400080011ff */
[----:B--2---:R-:W-:Y:S05]  /*8f70*/  @!P0 NANOSLEEP.SYNCS 0x989680 ;  /* 0x009896800000895d */ /* 0x004fea0003900000 */
[----:B------:R-:W2:Y:S02]  /*8f80*/  @!P0 SYNCS.PHASECHK.TRANS64 P0, [R0+URZ], R3 ;  /* 0x00000003000085a7 */ /* 0x000ea400080010ff */
[----:B--2---:R-:W-:Y:S05]  /*8f90*/  @!P0 BRA `(.L_x_191) ;  /* 0xfffffffc00f08947 */ /* 0x004fea000383ffff */
[----:B------:R-:W-:Y:S05]  /*8fa0*/  BRA `(.L_x_192) ;  /* 0xffffffa800447947 */ /* 0x000fea000383ffff */
.L_x_66:
[----:B------:R-:W-:-:S07]  /*8fb0*/  MOV R0, UR5 ;  /* 0x0000000500007c02 */ /* 0x000fce0008000f00 */
.L_x_193:
[----:B-1----:R1:W2:Y:S02]  /*8fc0*/  SYNCS.PHASECHK.TRANS64.TRYWAIT P0, [R0+URZ], R3 ;  /* 0x00000003000075a7 */ /* 0x0022a400080011ff */
[----:B--2---:R-:W-:Y:S05]  /*8fd0*/  @!P0 NANOSLEEP.SYNCS 0x989680 ;  /* 0x009896800000895d */ /* 0x004fea0003900000 */
[----:B------:R-:W2:Y:S02]  /*8fe0*/  @!P0 SYNCS.PHASECHK.TRANS64 P0, [R0+URZ], R3 ;  /* 0x00000003000085a7 */ /* 0x000ea400080010ff */
[----:B--2---:R-:W-:Y:S05]  /*8ff0*/  @!P0 BRA `(.L_x_193) ;  /* 0xfffffffc00f08947 */ /* 0x004fea000383ffff */
[----:B------:R-:W-:Y:S05]  /*9000*/  BRA `(.L_x_194) ;  /* 0xffffffa800507947 */ /* 0x000fea000383ffff */
.L_x_67:
[----:B------:R-:W-:-:S07]  /*9010*/  MOV R0, UR5 ;  /* 0x0000000500007c02 */ /* 0x000fce0008000f00 */
.L_x_195:
[----:B-1----:R1:W2:Y:S02]  /*9020*/  SYNCS.PHASECHK.TRANS64.TRYWAIT P0, [R0+URZ], R3 ;  /* 0x00000003000075a7 */ /* 0x0022a400080011ff */
[----:B--2---:R-:W-:Y:S05]  /*9030*/  @!P0 NANOSLEEP.SYNCS 0x989680 ;  /* 0x009896800000895d */ /* 0x004fea0003900000 */
[----:B------:R-:W2:Y:S02]  /*9040*/  @!P0 SYNCS.PHASECHK.TRANS64 P0, [R0+URZ], R3 ;  /* 0x00000003000085a7 */ /* 0x000ea400080010ff */
[----:B--2---:R-:W-:Y:S05]  /*9050*/  @!P0 BRA `(.L_x_195) ;  /* 0xfffffffc00f08947 */ /* 0x004fea000383ffff */
[----:B------:R-:W-:Y:S05]  /*9060*/  BRA `(.L_x_196) ;  /* 0xffffffa8005c7947 */ /* 0x000fea000383ffff */
.L_x_68:
[----:B------:R-:W-:-:S07]  /*9070*/  MOV R0, UR5 ;  /* 0x0000000500007c02 */ /* 0x000fce0008000f00 */
.L_x_197:
[----:B-1----:R1:W2:Y:S02]  /*9080*/  SYNCS.PHASECHK.TRANS64.TRYWAIT P0, [R0+URZ], R3 ;  /* 0x00000003000075a7 */ /* 0x0022a400080011ff */
[----:B--2---:R-:W-:Y:S05]  /*9090*/  @!P0 NANOSLEEP.SYNCS 0x989680 ;  /* 0x009896800000895d */ /* 0x004fea0003900000 */
[----:B------:R-:W2:Y:S02]  /*90a0*/  @!P0 SYNCS.PHASECHK.TRANS64 P0, [R0+URZ], R3 ;  /* 0x00000003000085a7 */ /* 0x000ea400080010ff */
[----:B--2---:R-:W-:Y:S05]  /*90b0*/  @!P0 BRA `(.L_x_197) ;  /* 0xfffffffc00f08947 */ /* 0x004fea000383ffff */
[----:B------:R-:W-:Y:S05]  /*90c0*/  BRA `(.L_x_198) ;  /* 0xffffffa800687947 */ /* 0x000fea000383ffff */
.L_x_71:
[----:B--2---:R2:W3:Y:S02]  /*90d0*/  SYNCS.PHASECHK.TRANS64.TRYWAIT P0, [R2+URZ+0x240], R4 ;  /* 0x00024004020075a7 */ /* 0x0044e400080011ff */
[----:B---3--:R-:W-:Y:S05]  /*90e0*/  @!P0 NANOSLEEP.SYNCS 0x989680 ;  /* 0x009896800000895d */ /* 0x008fea0003900000 */
[----:B------:R-:W3:Y:S02]  /*90f0*/  @!P0 SYNCS.PHASECHK.TRANS64 P0, [R2+URZ+0x240], R4 ;  /* 0x00024004020085a7 */ /* 0x000ee400080010ff */
[----:B---3--:R-:W-:Y:S05]  /*9100*/  @!P0 BRA `(.L_x_71) ;  /* 0xfffffffc00f08947 */ /* 0x008fea000383ffff */
[----:B------:R-:W-:Y:S05]  /*9110*/  BRA `(.L_x_199) ;  /* 0xffffffa800c47947 */ /* 0x000fea000383ffff */
.L_x_72:
[----:B------:R-:W-:-:S07]  /*9120*/  MOV R2, UR4 ;  /* 0x0000000400027c02 */ /* 0x000fce0008000f00 */
.L_x_200:
[----:B--2---:R2:W3:Y:S02]  /*9130*/  SYNCS.PHASECHK.TRANS64.TRYWAIT P0, [R2+URZ+0x1f0], R5 ;  /* 0x0001f005020075a7 */ /* 0x0044e400080011ff */
[----:B---3--:R-:W-:Y:S05]  /*9140*/  @!P0 NANOSLEEP.SYNCS 0x989680 ;  /* 0x009896800000895d */ /* 0x008fea0003900000 */
[----:B------:R-:W3:Y:S02]  /*9150*/  @!P0 SYNCS.PHASECHK.TRANS64 P0, [R2+URZ+0x1f0], R5 ;  /* 0x0001f005020085a7 */ /* 0x000ee400080010ff */
[----:B---3--:R-:W-:Y:S05]  /*9160*/  @!P0 BRA `(.L_x_200) ;  /* 0xfffffffc00f08947 */ /* 0x008fea000383ffff */
[----:B------:R-:W-:Y:S05]  /*9170*/  BRA `(.L_x_201) ;  /* 0xffffffa800d47947 */ /* 0x000fea000383ffff */
.L_x_73:
[----:B--2---:R2:W3:Y:S02]  /*9180*/  SYNCS.PHASECHK.TRANS64.TRYWAIT P1, [R2+URZ+0x1e0], R4 ;  /* 0x0001e004020075a7 */ /* 0x0044e400080211ff */
[----:B---3--:R-:W-:Y:S05]  /*9190*/  @!P1 NANOSLEEP.SYNCS 0x989680 ;  /* 0x009896800000995d */ /* 0x008fea0003900000 */
[----:B------:R-:W3:Y:S02]  /*91a0*/  @!P1 SYNCS.PHASECHK.TRANS64 P1, [R2+URZ+0x1e0], R4 ;  /* 0x0001e004020095a7 */ /* 0x000ee400080210ff */
[----:B---3--:R-:W-:Y:S05]  /*91b0*/  @!P1 BRA `(.L_x_73) ;  /* 0xfffffffc00f09947 */ /* 0x008fea000383ffff */
[----:B------:R-:W-:Y:S05]  /*91c0*/  BRA `(.L_x_202) ;  /* 0xffffffac00047947 */ /* 0x000fea000383ffff */
.L_x_76:
[----:B------:R-:W-:-:S07]  /*91d0*/  MOV R0, UR4 ;  /* 0x0000000400007c02 */ /* 0x000fce0008000f00 */
.L_x_203:
[----:B--2---:R2:W3:Y:S02]  /*91e0*/  SYNCS.PHASECHK.TRANS64.TRYWAIT P0, [R0+URZ+0x1f0], R2 ;  /* 0x0001f002000075a7 */ /* 0x0044e400080011ff */
[----:B---3--:R-:W-:Y:S05]  /*91f0*/  @!P0 NANOSLEEP.SYNCS 0x989680 ;  /* 0x009896800000895d */ /* 0x008fea0003900000 */
[----:B------:R-:W3:Y:S02]  /*9200*/  @!P0 SYNCS.PHASECHK.TRANS64 P0, [R0+URZ+0x1f0], R2 ;  /* 0x0001f002000085a7 */ /* 0x000ee400080010ff */
[----:B---3--:R-:W-:Y:S05]  /*9210*/  @!P0 BRA `(.L_x_203) ;  /* 0xfffffffc00f08947 */ /* 0x008fea000383ffff */
[----:B------:R-:W-:Y:S05]  /*9220*/  BRA `(.L_x_75) ;  /* 0xffffffac00587947 */ /* 0x000fea000383ffff */
.L_x_83:
[----:B-1----:R1:W2:Y:S02]  /*9230*/  SYNCS.PHASECHK.TRANS64.TRYWAIT P1, [R0+URZ+0x1e0], R2 ;  /* 0x0001e002000075a7 */ /* 0x0022a400080211ff */
[----:B--2---:R-:W-:Y:S05]  /*9240*/  @!P1 NANOSLEEP.SYNCS 0x989680 ;  /* 0x009896800000995d */ /* 0x004fea0003900000 */
[----:B------:R-:W2:Y:S02]  /*9250*/  @!P1 SYNCS.PHASECHK.TRANS64 P1, [R0+URZ+0x1e0], R2 ;  /* 0x0001e002000095a7 */ /* 0x000ea400080210ff */
[----:B--2---:R-:W-:Y:S05]  /*9260*/  @!P1 BRA `(.L_x_83) ;  /* 0xfffffffc00f09947 */ /* 0x004fea000383ffff */
[----:B------:R-:W-:Y:S05]  /*9270*/  BRA `(.L_x_204) ;  /* 0xffffffb000bc7947 */ /* 0x000fea000383ffff */
.L_x_84:
[----:B------:R-:W-:-:S07]  /*9280*/  MOV R2, UR23 ;  /* 0x0000001700027c02 */ /* 0x000fce0008000f00 */
.L_x_205:
[----:B-1----:R1:W2:Y:S02]  /*9290*/  SYNCS.PHASECHK.TRANS64.TRYWAIT P0, [R2+URZ+0x220], R0 ;  /* 0x00022000020075a7 */ /* 0x0022a400080011ff */
[----:B--2---:R-:W-:Y:S05]  /*92a0*/  @!P0 NANOSLEEP.SYNCS 0x989680 ;  /* 0x009896800000895d */ /* 0x004fea0003900000 */
[----:B------:R-:W2:Y:S02]  /*92b0*/  @!P0 SYNCS.PHASECHK.TRANS64 P0, [R2+URZ+0x220], R0 ;  /* 0x00022000020085a7 */ /* 0x000ea400080010ff */
[----:B--2---:R-:W-:Y:S05]  /*92c0*/  @!P0 BRA `(.L_x_205) ;  /* 0xfffffffc00f08947 */ /* 0x004fea000383ffff */
[----:B------:R-:W-:Y:S05]  /*92d0*/  BRA `(.L_x_206) ;  /* 0xffffffb4000c7947 */ /* 0x000fea000383ffff */
.L_x_87:
[----:B------:R-:W-:Y:S07]  /*92e0*/  MOV R0, UR5 ;  /* 0x0000000500007c02 */ /* 0x000fee0008000f00 */
.L_x_207:
[----:B-1----:R1:W2:Y:S02]  /*92f0*/  SYNCS.PHASECHK.TRANS64.TRYWAIT P0, [R0+URZ], R2 ;  /* 0x00000002000075a7 */ /* 0x0022a400080011ff */
[----:B--2---:R-:W-:Y:S05]  /*9300*/  @!P0 NANOSLEEP.SYNCS 0x989680 ;  /* 0x009896800000895d */ /* 0x004fea0003900000 */
[----:B------:R-:W2:Y:S02]  /*9310*/  @!P0 SYNCS.PHASECHK.TRANS64 P0, [R0+URZ], R2 ;  /* 0x00000002000085a7 */ /* 0x000ea400080010ff */
[----:B--2---:R-:W-:Y:S05]  /*9320*/  @!P0 BRA `(.L_x_207) ;  /* 0xfffffffc00f08947 */ /* 0x004fea000383ffff */
[----:B------:R-:W-:Y:S05]  /*9330*/  BRA `(.L_x_86) ;  /* 0xffffffb400287947 */ /* 0x000fea000383ffff */
.L_x_90:
[----:B------:R-:W-:-:S07]  /*9340*/  MOV R0, UR4 ;  /* 0x0000000400007c02 */ /* 0x000fce0008000f00 */
.L_x_208:
[----:B--2---:R2:W4:Y:S02]  /*9350*/  SYNCS.PHASECHK.TRANS64.TRYWAIT P0, [R0+URZ], R2 ;  /* 0x00000002000075a7 */ /* 0x00452400080011ff */
[----:B----4-:R-:W-:Y:S05]  /*9360*/  @!P0 NANOSLEEP.SYNCS 0x989680 ;  /* 0x009896800000895d */ /* 0x010fea0003900000 */
[----:B------:R-:W4:Y:S02]  /*9370*/  @!P0 SYNCS.PHASECHK.TRANS64 P0, [R0+URZ], R2 ;  /* 0x00000002000085a7 */ /* 0x000f2400080010ff */
[----:B----4-:R-:W-:Y:S05]  /*9380*/  @!P0 BRA `(.L_x_208) ;  /* 0xfffffffc00f08947 */ /* 0x010fea000383ffff */
[----:B------:R-:W-:Y:S05]  /*9390*/  BRA `(.L_x_209) ;  /* 0xffffffb400dc7947 */ /* 0x000fea000383ffff */
.L_x_91:
[----:B------:R-:W-:-:S07]  /*93a0*/  MOV R0, UR5 ;  /* 0x0000000500007c02 */ /* 0x000fce0008000f00 */
.L_x_210:
[----:B-1----:R1:W2:Y:S02]  /*93b0*/  SYNCS.PHASECHK.TRANS64.TRYWAIT P0, [R0+URZ], R3 ;  /* 0x00000003000075a7 */ /* 0x0022a400080011ff */
[----:B--2---:R-:W-:Y:S05]  /*93c0*/  @!P0 NANOSLEEP.SYNCS 0x989680 ;  /* 0x009896800000895d */ /* 0x004fea0003900000 */
[----:B------:R-:W2:Y:S02]  /*93d0*/  @!P0 SYNCS.PHASECHK.TRANS64 P0, [R0+URZ], R3 ;  /* 0x00000003000085a7 */ /* 0x000ea400080010ff */
[----:B--2---:R-:W-:Y:S05]  /*93e0*/  @!P0 BRA `(.L_x_210) ;  /* 0xfffffffc00f08947 */ /* 0x004fea000383ffff */
[----:B------:R-:W-:Y:S05]  /*93f0*/  BRA `(.L_x_211) ;  /* 0xffffffb400e87947 */ /* 0x000fea000383ffff */
.L_x_92:
[----:B------:R-:W-:-:S07]  /*9400*/  MOV R0, UR5 ;  /* 0x0000000500007c02 */ /* 0x000fce0008000f00 */
.L_x_212:
[----:B-1----:R1:W2:Y:S02]  /*9410*/  SYNCS.PHASECHK.TRANS64.TRYWAIT P0, [R0+URZ], R3 ;  /* 0x00000003000075a7 */ /* 0x0022a400080011ff */
[----:B--2---:R-:W-:Y:S05]  /*9420*/  @!P0 NANOSLEEP.SYNCS 0x989680 ;  /* 0x009896800000895d */ /* 0x004fea0003900000 */
[----:B------:R-:W2:Y:S02]  /*9430*/  @!P0 SYNCS.PHASECHK.TRANS64 P0, [R0+URZ], R3 ;  /* 0x00000003000085a7 */ /* 0x000ea400080010ff */
[----:B--2---:R-:W-:Y:S05]  /*9440*/  @!P0 BRA `(.L_x_212) ;  /* 0xfffffffc00f08947 */ /* 0x004fea000383ffff */
[----:B------:R-:W-:Y:S05]  /*9450*/  BRA `(.L_x_213) ;  /* 0xffffffb400f47947 */ /* 0x000fea000383ffff */
.L_x_93:
[----:B-1----:R-:W-:-:S07]  /*9460*/  MOV R0, UR4 ;  /* 0x0000000400007c02 */ /* 0x002fce0008000f00 */
.L_x_214:
[----:B-1----:R1:W2:Y:S02]  /*9470*/  SYNCS.PHASECHK.TRANS64.TRYWAIT P0, [R0+URZ], R2 ;  /* 0x00000002000075a7 */ /* 0x0022a400080011ff */
[----:B--2---:R-:W-:Y:S05]  /*9480*/  @!P0 NANOSLEEP.SYNCS 0x989680 ;  /* 0x009896800000895d */ /* 0x004fea0003900000 */
[----:B------:R-:W2:Y:S02]  /*9490*/  @!P0 SYNCS.PHASECHK.TRANS64 P0, [R0+URZ], R2 ;  /* 0x00000002000085a7 */ /* 0x000ea400080010ff */
[----:B--2---:R-:W-:Y:S05]  /*94a0*/  @!P0 BRA `(.L_x_214) ;  /* 0xfffffffc00f08947 */ /* 0x004fea000383ffff */
[----:B------:R-:W-:Y:S05]  /*94b0*/  BRA `(.L_x_215) ;  /* 0xffffffb800007947 */ /* 0x000fea000383ffff */
.L_x_98:
[----:B---3--:R3:W4:Y:S02]  /*94c0*/  SYNCS.PHASECHK.TRANS64.TRYWAIT P0, [R12+URZ+0x1e0], R0 ;  /* 0x0001e0000c0075a7 */ /* 0x00872400080011ff */
[----:B----4-:R-:W-:Y:S05]  /*94d0*/  @!P0 NANOSLEEP.SYNCS 0x989680 ;  /* 0x009896800000895d */ /* 0x010fea0003900000 */
[----:B------:R-:W4:Y:S02]  /*94e0*/  @!P0 SYNCS.PHASECHK.TRANS64 P0, [R12+URZ+0x1e0], R0 ;  /* 0x0001e0000c0085a7 */ /* 0x000f2400080010ff */
[----:B----4-:R-:W-:Y:S05]  /*94f0*/  @!P0 BRA `(.L_x_98) ;  /* 0xfffffffc00f08947 */ /* 0x010fea000383ffff */
[----:B------:R-:W-:Y:S05]  /*9500*/  BRA `(.L_x_216) ;  /* 0xffffffbc00107947 */ /* 0x000fea000383ffff */
.L_x_101:
[----:B-1----:R-:W-:Y:S07]  /*9510*/  MOV R0, UR24 ;  /* 0x0000001800007c02 */ /* 0x002fee0008000f00 */
.L_x_217:
[----:B-1----:R1:W3:Y:S02]  /*9520*/  SYNCS.PHASECHK.TRANS64.TRYWAIT P2, [R0+URZ+0x1d8], R6 ;  /* 0x0001d806000075a7 */ /* 0x0022e400080411ff */
[----:B---3--:R-:W-:Y:S05]  /*9530*/  @!P2 NANOSLEEP.SYNCS 0x989680 ;  /* 0x009896800000a95d */ /* 0x008fea0003900000 */
[----:B------:R-:W3:Y:S02]  /*9540*/  @!P2 SYNCS.PHASECHK.TRANS64 P2, [R0+URZ+0x1d8], R6 ;  /* 0x0001d8060000a5a7 */ /* 0x000ee400080410ff */
[----:B---3--:R-:W-:Y:S05]  /*9550*/  @!P2 BRA `(.L_x_217) ;  /* 0xfffffffc00f0a947 */ /* 0x008fea000383ffff */
[----:B------:R-:W-:Y:S05]  /*9560*/  BRA `(.L_x_100) ;  /* 0xffffffc000747947 */ /* 0x000fea000383ffff */
.L_x_104:
[----:B------:R-:W-:Y:S07]  /*9570*/  MOV R0, UR4 ;  /* 0x0000000400007c02 */ /* 0x000fee0008000f00 */
.L_x_218:
[----:B-1----:R1:W3:Y:S02]  /*9580*/  SYNCS.PHASECHK.TRANS64.TRYWAIT P0, [R0+URZ+0x1b8], R9 ;  /* 0x0001b809000075a7 */ /* 0x0022e400080011ff */
[----:B---3--:R-:W-:Y:S05]  /*9590*/  @!P0 NANOSLEEP.SYNCS 0x989680 ;  /* 0x009896800000895d */ /* 0x008fea0003900000 */
[----:B------:R-:W3:Y:S02]  /*95a0*/  @!P0 SYNCS.PHASECHK.TRANS64 P0, [R0+URZ+0x1b8], R9 ;  /* 0x0001b809000085a7 */ /* 0x000ee400080010ff */
[----:B---3--:R-:W-:Y:S05]  /*95b0*/  @!P0 BRA `(.L_x_218) ;  /* 0xfffffffc00f08947 */ /* 0x008fea000383ffff */
[----:B------:R-:W-:Y:S05]  /*95c0*/  BRA `(.L_x_219) ;  /* 0xffffffc000d47947 */ /* 0x000fea000383ffff */
.L_x_105:
[----:B------:R-:W-:Y:S07]  /*95d0*/  MOV R6, UR5 ;  /* 0x0000000500067c02 */ /* 0x000fee0008000f00 */
.L_x_220:
[----:B-1----:R1:W3:Y:S02]  /*95e0*/  SYNCS.PHASECHK.TRANS64.TRYWAIT P0, [R6+URZ+0x1b8], R0 ;  /* 0x0001b800060075a7 */ /* 0x0022e400080011ff */
[----:B---3--:R-:W-:Y:S05]  /*95f0*/  @!P0 NANOSLEEP.SYNCS 0x989680 ;  /* 0x009896800000895d */ /* 0x008fea0003900000 */
[----:B------:R-:W3:Y:S02]  /*9600*/  @!P0 SYNCS.PHASECHK.TRANS64 P0, [R6+URZ+0x1b8], R0 ;  /* 0x0001b800060085a7 */ /* 0x000ee400080010ff */
[----:B---3--:R-:W-:Y:S05]  /*9610*/  @!P0 BRA `(.L_x_220) ;  /* 0xfffffffc00f08947 */ /* 0x008fea000383ffff */
[----:B------:R-:W-:Y:S05]  /*9620*/  BRA `(.L_x_221) ;  /* 0xffffffc400307947 */ /* 0x000fea000383ffff */
.L_x_107:
[----:B------:R-:W-:-:S07]  /*9630*/  MOV R0, UR4 ;  /* 0x0000000400007c02 */ /* 0x000fce0008000f00 */
.L_x_222:
[----:B-1----:R1:W4:Y:S02]  /*9640*/  SYNCS.PHASECHK.TRANS64.TRYWAIT P0, [R0+URZ], R2 ;  /* 0x00000002000075a7 */ /* 0x00232400080011ff */
[----:B----4-:R-:W-:Y:S05]  /*9650*/  @!P0 NANOSLEEP.SYNCS 0x989680 ;  /* 0x009896800000895d */ /* 0x010fea0003900000 */
[----:B------:R-:W4:Y:S02]  /*9660*/  @!P0 SYNCS.PHASECHK.TRANS64 P0, [R0+URZ], R2 ;  /* 0x00000002000085a7 */ /* 0x000f2400080010ff */
[----:B----4-:R-:W-:Y:S05]  /*9670*/  @!P0 BRA `(.L_x_222) ;  /* 0xfffffffc00f08947 */ /* 0x010fea000383ffff */
[----:B------:R-:W-:Y:S05]  /*9680*/  BRA `(.L_x_223) ;  /* 0xffffffc400c07947 */ /* 0x000fea000383ffff */
.L_x_108:
[----:B------:R-:W-:-:S07]  /*9690*/  MOV R0, UR5 ;  /* 0x0000000500007c02 */ /* 0x000fce0008000f00 */
.L_x_224:
[----:B-1----:R1:W4:Y:S02]  /*96a0*/  SYNCS.PHASECHK.TRANS64.TRYWAIT P0, [R0+URZ], R2 ;  /* 0x00000002000075a7 */ /* 0x00232400080011ff */
[----:B----4-:R-:W-:Y:S05]  /*96b0*/  @!P0 NANOSLEEP.SYNCS 0x989680 ;  /* 0x009896800000895d */ /* 0x010fea0003900000 */
[----:B------:R-:W4:Y:S02]  /*96c0*/  @!P0 SYNCS.PHASECHK.TRANS64 P0, [R0+URZ], R2 ;  /* 0x00000002000085a7 */ /* 0x000f2400080010ff */
[----:B----4-:R-:W-:Y:S05]  /*96d0*/  @!P0 BRA `(.L_x_224) ;  /* 0xfffffffc00f08947 */ /* 0x010fea000383ffff */
[----:B------:R-:W-:Y:S05]  /*96e0*/  BRA `(.L_x_225) ;  /* 0xffffffc400cc7947 */ /* 0x000fea000383ffff */
.L_x_110:
[----:B-1----:R1:W2:Y:S02]  /*96f0*/  SYNCS.PHASECHK.TRANS64.TRYWAIT P0, [R0+URZ+0x1e0], R2 ;  /* 0x0001e002000075a7 */ /* 0x0022a400080011ff */
[----:B--2---:R-:W-:Y:S05]  /*9700*/  @!P0 NANOSLEEP.SYNCS 0x989680 ;  /* 0x009896800000895d */ /* 0x004fea0003900000 */
[----:B------:R-:W2:Y:S02]  /*9710*/  @!P0 SYNCS.PHASECHK.TRANS64 P0, [R0+URZ+0x1e0], R2 ;  /* 0x0001e002000085a7 */ /* 0x000ea400080010ff */
[----:B--2---:R-:W-:Y:S05]  /*9720*/  @!P0 BRA `(.L_x_110) ;  /* 0xfffffffc00f08947 */ /* 0x004fea000383ffff */
[----:B------:R-:W-:Y:S05]  /*9730*/  BRA `(.L_x_226) ;  /* 0xffffffc800b87947 */ /* 0x000fea000383ffff */
.L_x_120:
[----:B-1----:R1:W3:Y:S02]  /*9740*/  SYNCS.PHASECHK.TRANS64.TRYWAIT P1, [R2+URZ+0x1a0], R4 ;  /* 0x0001a004020075a7 */ /* 0x0022e400080211ff */
[----:B---3--:R-:W-:Y:S05]  /*9750*/  @!P1 NANOSLEEP.SYNCS 0x989680 ;  /* 0x009896800000995d */ /* 0x008fea0003900000 */
[----:B------:R-:W3:Y:S02]  /*9760*/  @!P1 SYNCS.PHASECHK.TRANS64 P1, [R2+URZ+0x1a0], R4 ;  /* 0x0001a004020095a7 */ /* 0x000ee400080210ff */
[----:B---3--:R-:W-:Y:S05]  /*9770*/  @!P1 BRA `(.L_x_120) ;  /* 0xfffffffc00f09947 */ /* 0x008fea000383ffff */
[----:B------:R-:W-:Y:S05]  /*9780*/  BRA `(.L_x_119) ;  /* 0xffffffd800287947 */ /* 0x000fea000383ffff */
.L_x_122:
[----:B-1----:R1:W2:Y:S02]  /*9790*/  SYNCS.PHASECHK.TRANS64.TRYWAIT P0, [R27+URZ+0x200], R3 ;  /* 0x000200031b0075a7 */ /* 0x0022a400080011ff */
[----:B--2---:R-:W-:Y:S05]  /*97a0*/  @!P0 NANOSLEEP.SYNCS 0x989680 ;  /* 0x009896800000895d */ /* 0x004fea0003900000 */
[----:B------:R-:W2:Y:S02]  /*97b0*/  @!P0 SYNCS.PHASECHK.TRANS64 P0, [R27+URZ+0x200], R3 ;  /* 0x000200031b0085a7 */ /* 0x000ea400080010ff */
[----:B--2---:R-:W-:Y:S05]  /*97c0*/  @!P0 BRA `(.L_x_122) ;  /* 0xfffffffc00f08947 */ /* 0x004fea000383ffff */
[----:B------:R-:W-:Y:S05]  /*97d0*/  BRA `(.L_x_121) ;  /* 0xffffffd800787947 */ /* 0x000fea000383ffff */
.L_x_133:
[----:B-1----:R1:W2:Y:S02]  /*97e0*/  SYNCS.PHASECHK.TRANS64.TRYWAIT P0, [R2+URZ+0x1a0], R63 ;  /* 0x0001a03f020075a7 */ /* 0x0022a400080011ff */
[----:B--2---:R-:W-:Y:S05]  /*97f0*/  @!P0 NANOSLEEP.SYNCS 0x989680 ;  /* 0x009896800000895d */ /* 0x004fea0003900000 */
[----:B------:R-:W2:Y:S02]  /*9800*/  @!P0 SYNCS.PHASECHK.TRANS64 P0, [R2+URZ+0x1a0], R63 ;  /* 0x0001a03f020085a7 */ /* 0x000ea400080010ff */
[----:B--2---:R-:W-:Y:S05]  /*9810*/  @!P0 BRA `(.L_x_133) ;  /* 0xfffffffc00f08947 */ /* 0x004fea000383ffff */
[----:B------:R-:W-:Y:S05]  /*9820*/  BRA `(.L_x_132) ;  /* 0xffffffe0008c7947 */ /* 0x000fea000383ffff */
        .weak           $__internal_0_$__cuda_sm10x_tcgen05_guardrail_trap_col_being_dealloced_not_returned_by_alloc
        .type           $__internal_0_$__cuda_sm10x_tcgen05_guardrail_trap_col_being_dealloced_not_returned_by_alloc,@function
        .size           $__internal_0_$__cuda_sm10x_tcgen05_guardrail_trap_col_being_dealloced_not_returned_by_alloc,($__internal_1_$__cuda_sm10x_tcgen05_guardrail_trap_phase_invalid_during_alloc - $__internal_0_$__cuda_sm10x_tcgen05_guardrail_trap_col_being_dealloced_not_returned_by_alloc)
$__internal_0_$__cuda_sm10x_tcgen05_guardrail_trap_col_being_dealloced_not_returned_by_alloc:
[----:B------:R-:W-:Y:S05]  /*9830*/  BPT.TRAP 0x1 ;  /* 0x000000040000795c */ /* 0x000fea0000300000 */
[----:B------:R-:W-:-:S04]  /*9840*/  HFMA2 R3, -RZ, RZ, 0, 0 ;  /* 0x00000000ff037431 */ /* 0x000fc800000001ff */
[----:B------:R-:W-:Y:S05]  /*9850*/  RET.REL.NODEC R2 `(_ZN7cutlass13device_kernelINS_4gemm6kernel13GemmUniversalIN4cute5tupleIJiiiiEEENS1_10collective13CollectiveMmaINS1_35MainloopSm100TmaUmmaWarpSpecializedILi26ELi2ELi4ENS5_IJNS4_1CILi4EEENSA_ILi2EEENSA_ILi1EEEEEEEENS5_IJNSA_ILi64EEESG_NSA_ILi32EEEEEENS_6half_tENS5_IJlSD_lEEESJ_SK_NS4_8TiledMMAINS4_8MMA_AtomIJNS4_20SM100_MMA_F16BF16_SSISJ_SJ_fLi64ELi64ELNS4_4UMMA5MajorE0ELSP_0ELNSO_7ScaleInE0ELSQ_0EEEEEENS4_6LayoutINS5_IJSD_SD_SD_EEENS5_IJNSA_ILi0EEESV_SV_EEEEENS5_IJNS4_10UnderscoreESY_SY_EEEEENS4_23SM90_TMA_LOAD_MULTICASTENS4_14ComposedLayoutINS4_7SwizzleILi2ELi4ELi3EEENS4_18smem_ptr_flag_bitsILi16EEENST_INS5_IJNSA_ILi8EEESH_EEENS5_IJSH_SD_EEEEEEEvNS4_8identityES11_S1B_vS1C_EENS_8epilogue10collective18CollectiveEpilogueINS1E_23Sm100TmaWarpSpecializedILi3ELi2ELi16ELb1ELb0EEEJSI_NS5_IJNST_ISG_SD_EENST_ISH_SD_EEEEESJ_SK_SJ_SK_NS1E_6fusion15FusionCallbacksIS1I_NS1M_17LinearCombinationISJ_fSJ_fLNS_15FloatRoundStyleE2EEESI_S1L_JEEENS4_5SM1004TMEM4LOAD26SM100_TMEM_LOAD_16dp256b4xENS4_13SM90_TMA_LOADES1B_NS4_17SM75_U32x4_LDSM_NENS4_14SM90_TMA_STOREES1B_NS4_17SM90_U32x4_STSM_NENS4_39AutoVectorizingCopyWithAssumedAlignmentILi128EEEEEEvvEEEEvNT_6ParamsE) ;  /* 0xffffff6402e87950 */ /* 0x000fea0003c3ffff */
        .weak           $__internal_1_$__cuda_sm10x_tcgen05_guardrail_trap_phase_invalid_during_alloc
        .type           $__internal_1_$__cuda_sm10x_tcgen05_guardrail_trap_phase_invalid_during_alloc,@function
        .size           $__internal_1_$__cuda_sm10x_tcgen05_guardrail_trap_phase_invalid_during_alloc,($__internal_2_$__cuda_sm10x_tcgen05_guardrail_trap_unallocated_columns_being_dealloced - $__internal_1_$__cuda_sm10x_tcgen05_guardrail_trap_phase_invalid_during_alloc)
$__internal_1_$__cuda_sm10x_tcgen05_guardrail_trap_phase_invalid_during_alloc:
[----:B------:R-:W-:Y:S05]  /*9860*/  BPT.TRAP 0x1 ;  /* 0x000000040000795c */ /* 0x000fea0000300000 */
[----:B------:R-:W-:-:S04]  /*9870*/  MOV R5, 0x0 ;  /* 0x0000000000057802 */ /* 0x000fc80000000f00 */
[----:B------:R-:W-:Y:S05]  /*9880*/  RET.REL.NODEC R4 `(_ZN7cutlass13device_kernelINS_4gemm6kernel13GemmUniversalIN4cute5tupleIJiiiiEEENS1_10collective13CollectiveMmaINS1_35MainloopSm100TmaUmmaWarpSpecializedILi26ELi2ELi4ENS5_IJNS4_1CILi4EEENSA_ILi2EEENSA_ILi1EEEEEEEENS5_IJNSA_ILi64EEESG_NSA_ILi32EEEEEENS_6half_tENS5_IJlSD_lEEESJ_SK_NS4_8TiledMMAINS4_8MMA_AtomIJNS4_20SM100_MMA_F16BF16_SSISJ_SJ_fLi64ELi64ELNS4_4UMMA5MajorE0ELSP_0ELNSO_7ScaleInE0ELSQ_0EEEEEENS4_6LayoutINS5_IJSD_SD_SD_EEENS5_IJNSA_ILi0EEESV_SV_EEEEENS5_IJNS4_10UnderscoreESY_SY_EEEEENS4_23SM90_TMA_LOAD_MULTICASTENS4_14ComposedLayoutINS4_7SwizzleILi2ELi4ELi3EEENS4_18smem_ptr_flag_bitsILi16EEENST_INS5_IJNSA_ILi8EEESH_EEENS5_IJSH_SD_EEEEEEEvNS4_8identityES11_S1B_vS1C_EENS_8epilogue10collective18CollectiveEpilogueINS1E_23Sm100TmaWarpSpecializedILi3ELi2ELi16ELb1ELb0EEEJSI_NS5_IJNST_ISG_SD_EENST_ISH_SD_EEEEESJ_SK_SJ_SK_NS1E_6fusion15FusionCallbacksIS1I_NS1M_17LinearCombinationISJ_fSJ_fLNS_15FloatRoundStyleE2EEESI_S1L_JEEENS4_5SM1004TMEM4LOAD26SM100_TMEM_LOAD_16dp256b4xENS4_13SM90_TMA_LOADES1B_NS4_17SM75_U32x4_LDSM_NENS4_14SM90_TMA_STOREES1B_NS4_17SM90_U32x4_STSM_NENS4_39AutoVectorizingCopyWithAssumedAlignmentILi128EEEEEEvvEEEEvNT_6ParamsE) ;  /* 0xffffff6404dc7950 */ /* 0x000fea0003c3ffff */
        .weak           $__internal_2_$__cuda_sm10x_tcgen05_guardrail_trap_unallocated_columns_being_dealloced
        .type           $__internal_2_$__cuda_sm10x_tcgen05_guardrail_trap_unallocated_columns_being_dealloced,@function
        .size           $__internal_2_$__cuda_sm10x_tcgen05_guardrail_trap_unallocated_columns_being_dealloced,(.L_x_228 - $__internal_2_$__cuda_sm10x_tcgen05_guardrail_trap_unallocated_columns_being_dealloced)
$__internal_2_$__cuda_sm10x_tcgen05_guardrail_trap_unallocated_columns_being_dealloced:
[----:B------:R-:W-:Y:S05]  /*9890*/  BPT.TRAP 0x1 ;  /* 0x000000040000795c */ /* 0x000fea0000300000 */
[----:B------:R-:W-:-:S04]  /*98a0*/  HFMA2 R3, -RZ, RZ, 0, 0 ;  /* 0x00000000ff037431 */ /* 0x000fc800000001ff */
[----:B------:R-:W-:Y:S05]  /*98b0*/  RET.REL.NODEC R2 `(_ZN7cutlass13device_kernelINS_4gemm6kernel13GemmUniversalIN4cute5tupleIJiiiiEEENS1_10collective13CollectiveMmaINS1_35MainloopSm100TmaUmmaWarpSpecializedILi26ELi2ELi4ENS5_IJNS4_1CILi4EEENSA_ILi2EEENSA_ILi1EEEEEEEENS5_IJNSA_ILi64EEESG_NSA_ILi32EEEEEENS_6half_tENS5_IJlSD_lEEESJ_SK_NS4_8TiledMMAINS4_8MMA_AtomIJNS4_20SM100_MMA_F16BF16_SSISJ_SJ_fLi64ELi64ELNS4_4UMMA5MajorE0ELSP_0ELNSO_7ScaleInE0ELSQ_0EEEEEENS4_6LayoutINS5_IJSD_SD_SD_EEENS5_IJNSA_ILi0EEESV_SV_EEEEENS5_IJNS4_10UnderscoreESY_SY_EEEEENS4_23SM90_TMA_LOAD_MULTICASTENS4_14ComposedLayoutINS4_7SwizzleILi2ELi4ELi3EEENS4_18smem_ptr_flag_bitsILi16EEENST_INS5_IJNSA_ILi8EEESH_EEENS5_IJSH_SD_EEEEEEEvNS4_8identityES11_S1B_vS1C_EENS_8epilogue10collective18CollectiveEpilogueINS1E_23Sm100TmaWarpSpecializedILi3ELi2ELi16ELb1ELb0EEEJSI_NS5_IJNST_ISG_SD_EENST_ISH_SD_EEEEESJ_SK_SJ_SK_NS1E_6fusion15FusionCallbacksIS1I_NS1M_17LinearCombinationISJ_fSJ_fLNS_15FloatRoundStyleE2EEESI_S1L_JEEENS4_5SM1004TMEM4LOAD26SM100_TMEM_LOAD_16dp256b4xENS4_13SM90_TMA_LOADES1B_NS4_17SM75_U32x4_LDSM_NENS4_14SM90_TMA_STOREES1B_NS4_17SM90_U32x4_STSM_NENS4_39AutoVectorizingCopyWithAssumedAlignmentILi128EEEEEEvvEEEEvNT_6ParamsE) ;  /* 0xffffff6402d07950 */ /* 0x000fea0003c3ffff */
.L_x_227:
[----:B------:R-:W-:-:S00]  /*98c0*/  BRA `(.L_x_227) ;  /* 0xfffffffc00fc7947 */ /* 0x000fc0000383ffff */
[----:B------:R-:W-:-:S00]  /*98d0*/  NOP ;  /* 0x0000000000007918 */ /* 0x000fc00000000000 */
        /* <DEDUP_REMOVED lines=10> */
.L_x_228:


//--------------------- .nv.global.init           --------------------------
	.section	.nv.global.init,"aw",@progbits
.nv.global.init:
	.type		$str$27,@object
	.size		$str$27,($str$28 - $str$27)
$str$27:
        /*0000*/ 	.byte	0x28, 0x61, 0x64, 0x64, 0x72, 0x65, 0x73, 0x73, 0x20, 0x26, 0x20, 0x6d, 0x61, 0x73, 0x6b, 0x29
        /*0010*/ 	.byte	0x20, 0x3d, 0x3d, 0x20, 0x30, 0x00
	.type		$str$28,@object
	.size		$str$28,($str$26 - $str$28)
$str$28:
        /*0016*/ 	.byte	0x2f, 0x74, 0x6d, 0x70, 0x2f, 0x63, 0x75, 0x74, 0x6c, 0x61, 0x73, 0x73, 0x5f, 0x73, 0x77, 0x65
        /*0026*/ 	.byte	0x65, 0x70, 0x5f, 0x73, 0x72, 0x63, 0x2f, 0x69, 0x6e, 0x63, 0x6c, 0x75, 0x64, 0x65, 0x2f, 0x63
        /*0036*/ 	.byte	0x75, 0x74, 0x65, 0x2f, 0x70, 0x6f, 0x69, 0x6e, 0x74, 0x65, 0x72, 0x5f, 0x66, 0x6c, 0x61, 0x67
        /*0046*/ 	.byte	0x67, 0x65, 0x64, 0x2e, 0x68, 0x70, 0x70, 0x00
	.type		$str$26,@object
	.size		$str$26,($str$25 - $str$26)
$str$26:
        /*004e*/ 	.byte	0x2f, 0x74, 0x6d, 0x70, 0x2f, 0x63, 0x75, 0x74, 0x6c, 0x61, 0x73, 0x73, 0x5f, 0x73, 0x77, 0x65
        /*005e*/ 	.byte	0x65, 0x70, 0x5f, 0x73, 0x72, 0x63, 0x2f, 0x69, 0x6e, 0x63, 0x6c, 0x75, 0x64, 0x65, 0x2f, 0x63
        /*006e*/ 	.byte	0x75, 0x74, 0x65, 0x2f, 0x61, 0x74, 0x6f, 0x6d, 0x2f, 0x63, 0x6f, 0x70, 0x79, 0x5f, 0x74, 0x72
        /*007e*/ 	.byte	0x61, 0x69, 0x74, 0x73, 0x5f, 0x73, 0x6d, 0x31, 0x30, 0x30, 0x2e, 0x68, 0x70, 0x70, 0x00
	.type		$str$25,@object
	.size		$str$25,(__unnamed_1 - $str$25)
$str$25:
        /*008d*/ 	.byte	0x28, 0x28, 0x75, 0x69, 0x6e, 0x74, 0x33, 0x32, 0x5f, 0x74, 0x28, 0x74, 0x68, 0x72, 0x65, 0x61
        /*009d*/ 	.byte	0x64, 0x49, 0x64, 0x78, 0x2e, 0x78, 0x29, 0x20, 0x2f, 0x20, 0x33, 0x32, 0x29, 0x20, 0x25, 0x20
        /*00ad*/ 	.byte	0x34, 0x29, 0x20, 0x3d, 0x3d, 0x20, 0x28, 0x28, 0x28, 0x74, 0x6d, 0x65, 0x6d, 0x5f, 0x61, 0x64
        /*00bd*/ 	.byte	0x64, 0x72, 0x20, 0x3e, 0x3e, 0x20, 0x31, 0x36, 0x29, 0x20, 0x2f, 0x20, 0x33, 0x32, 0x29, 0x20
        /*00cd*/ 	.byte	0x25, 0x20, 0x34, 0x29, 0x00
	.type		__unnamed_1,@object
	.size		__unnamed_1,(__unnamed_2 - __unnamed_1)
__unnamed_1:
        /*00d2*/ 	.byte	0x61, 0x75, 0x74, 0x6f, 0x20, 0x63, 0x75, 0x74, 0x65, 0x3a, 0x3a, 0x61, 0x73, 0x5f, 0x70, 0x6f
        /* <DEDUP_REMOVED lines=24> */
        /*0262*/ 	.byte	0x3e, 0x3e, 0x3e, 0x5d, 0x00
	.type		__unnamed_2,@object
	.size		__unnamed_2,(.L_2 - __unnamed_2)
__unnamed_2:
        /* <DEDUP_REMOVED lines=46> */
.L_2:


//--------------------- .nv.shared._ZN7cutlass13device_kernelINS_4gemm6kernel13GemmUniversalIN4cute5tupleIJiiiiEEENS1_10collective13CollectiveMmaINS1_35MainloopSm100TmaUmmaWarpSpecializedILi26ELi2ELi4ENS5_IJNS4_1CILi4EEENSA_ILi2EEENSA_ILi1EEEEEEEENS5_IJNSA_ILi64EEESG_NSA_ILi32EEEEEENS_6half_tENS5_IJlSD_lEEESJ_SK_NS4_8TiledMMAINS4_8MMA_AtomIJNS4_20SM100_MMA_F16BF16_SSISJ_SJ_fLi64ELi64ELNS4_4UMMA5MajorE0ELSP_0ELNSO_7ScaleInE0ELSQ_0EEEEEENS4_6LayoutINS5_IJSD_SD_SD_EEENS5_IJNSA_ILi0EEESV_SV_EEEEENS5_IJNS4_10UnderscoreESY_SY_EEEEENS4_23SM90_TMA_LOAD_MULTICASTENS4_14ComposedLayoutINS4_7SwizzleILi2ELi4ELi3EEENS4_18smem_ptr_flag_bitsILi16EEENST_INS5_IJNSA_ILi8EEESH_EEENS5_IJSH_SD_EEEEEEEvNS4_8identityES11_S1B_vS1C_EENS_8epilogue10collective18CollectiveEpilogueINS1E_23Sm100TmaWarpSpecializedILi3ELi2ELi16ELb1ELb0EEEJSI_NS5_IJNST_ISG_SD_EENST_ISH_SD_EEEEESJ_SK_SJ_SK_NS1E_6fusion15FusionCallbacksIS1I_NS1M_17LinearCombinationISJ_fSJ_fLNS_15FloatRoundStyleE2EEESI_S1L_JEEENS4_5SM1004TMEM4LOAD26SM100_TMEM_LOAD_16dp256b4xENS4_13SM90_TMA_LOADES1B_NS4_17SM75_U32x4_LDSM_NENS4_14SM90_TMA_STOREES1B_NS4_17SM90_U32x4_STSM_NENS4_39AutoVectorizingCopyWithAssumedAlignmentILi128EEEEEEvvEEEEvNT_6ParamsE --------------------------
	.section	.nv.shared._ZN7cutlass13device_kernelINS_4gemm6kernel13GemmUniversalIN4cute5tupleIJiiiiEEENS1_10collective13CollectiveMmaINS1_35MainloopSm100TmaUmmaWarpSpecializedILi26ELi2ELi4ENS5_IJNS4_1CILi4EEENSA_ILi2EEENSA_ILi1EEEEEEEENS5_IJNSA_ILi64EEESG_NSA_ILi32EEEEEENS_6half_tENS5_IJlSD_lEEESJ_SK_NS4_8TiledMMAINS4_8MMA_AtomIJNS4_20SM100_MMA_F16BF16_SSISJ_SJ_fLi64ELi64ELNS4_4UMMA5MajorE0ELSP_0ELNSO_7ScaleInE0ELSQ_0EEEEEENS4_6LayoutINS5_IJSD_SD_SD_EEENS5_IJNSA_ILi0EEESV_SV_EEEEENS5_IJNS4_10UnderscoreESY_SY_EEEEENS4_23SM90_TMA_LOAD_MULTICASTENS4_14ComposedLayoutINS4_7SwizzleILi2ELi4ELi3EEENS4_18smem_ptr_flag_bitsILi16EEENST_INS5_IJNSA_ILi8EEESH_EEENS5_IJSH_SD_EEEEEEEvNS4_8identityES11_S1B_vS1C_EENS_8epilogue10collective18CollectiveEpilogueINS1E_23Sm100TmaWarpSpecializedILi3ELi2ELi16ELb1ELb0EEEJSI_NS5_IJNST_ISG_SD_EENST_ISH_SD_EEEEESJ_SK_SJ_SK_NS1E_6fusion15FusionCallbacksIS1I_NS1M_17LinearCombinationISJ_fSJ_fLNS_15FloatRoundStyleE2EEESI_S1L_JEEENS4_5SM1004TMEM4LOAD26SM100_TMEM_LOAD_16dp256b4xENS4_13SM90_TMA_LOADES1B_NS4_17SM75_U32x4_LDSM_NENS4_14SM90_TMA_STOREES1B_NS4_17SM90_U32x4_STSM_NENS4_39AutoVectorizingCopyWithAssumedAlignmentILi128EEEEEEvvEEEEvNT_6ParamsE,"aw",@nobits
	.sectionflags	@""
	.align	16
	.zero		1024


//--------------------- .nv.shared.reserved.0     --------------------------
	.section	.nv.shared.reserved.0,"aw",@nobits
	.weak		__nv_reservedSMEM_offset_0_alias
	.size		__nv_reservedSMEM_offset_0_alias, 0, 64
	.other		__nv_reservedSMEM_offset_0_alias,@"STO_CUDA_RESERVED_SHARED STV_DEFAULT"
__nv_reservedSMEM_offset_0_alias:
	.zero		0
.nv.shared.reserved.0:
	.zero		64
	.weak		__nv_reservedSMEM_tcgen05_partition
	.type		__nv_reservedSMEM_tcgen05_partition,@object
	.size		__nv_reservedSMEM_tcgen05_partition,(.L_0 - __nv_reservedSMEM_tcgen05_partition)
__nv_reservedSMEM_tcgen05_partition:
	.zero		32
.L_0:


//--------------------- .nv.global                --------------------------
	.section	.nv.global,"aw",@nobits
.nv.global:
	.type		_ZN40_INTERNAL_0181d471_4_k_cu_13f5bc2b_256014cute1_E,@object
	.size		_ZN40_INTERNAL_0181d471_4_k_cu_13f5bc2b_256014cute1_E,(_ZN40_INTERNAL_0181d471_4_k_cu_13f5bc2b_256014cuda3std3__45__cpo6cbeginE - _ZN40_INTERNAL_0181d471_4_k_cu_13f5bc2b_256014cute1_E)
_ZN40_INTERNAL_0181d471_4_k_cu_13f5bc2b_256014cute1_E:
	.zero		1
	.type		_ZN40_INTERNAL_0181d471_4_k_cu_13f5bc2b_256014cuda3std3__45__cpo6cbeginE,@object
	.size		_ZN40_INTERNAL_0181d471_4_k_cu_13f5bc2b_256014cuda3std3__45__cpo6cbeginE,(_ZN40_INTERNAL_0181d471_4_k_cu_13f5bc2b_256014cuda3std3__48in_placeE - _ZN40_INTERNAL_0181d471_4_k_cu_13f5bc2b_256014cuda3std3__45__cpo6cbeginE)
_ZN40_INTERNAL_0181d471_4_k_cu_13f5bc2b_256014cuda3std3__45__cpo6cbeginE:
	.zero		1
	.type		_ZN40_INTERNAL_0181d471_4_k_cu_13f5bc2b_256014cuda3std3__48in_placeE,@object
	.size		_ZN40_INTERNAL_0181d471_4_k_cu_13f5bc2b_256014cuda3std3__48in_placeE,(_ZN40_INTERNAL_0181d471_4_k_cu_13f5bc2b_256014cuda3std6ranges3__45__cpo9iter_moveE - _ZN40_INTERNAL_0181d471_4_k_cu_13f5bc2b_256014cuda3std3__48in_placeE)
_ZN40_INTERNAL_0181d471_4_k_cu_13f5bc2b_256014cuda3std3__48in_placeE:
	.zero		1
	.type		_ZN40_INTERNAL_0181d471_4_k_cu_13f5bc2b_256014cuda3std6ranges3__45__cpo9iter_moveE,@object
	.size		_ZN40_INTERNAL_0181d471_4_k_cu_13f5bc2b_256014cuda3std6ranges3__45__cpo9iter_moveE,(_ZN40_INTERNAL_0181d471_4_k_cu_13f5bc2b_256014cuda3std3__45__cpo5beginE - _ZN40_INTERNAL_0181d471_4_k_cu_13f5bc2b_256014cuda3std6ranges3__45__cpo9iter_moveE)
_ZN40_INTERNAL_0181d471_4_k_cu_13f5bc2b_256014cuda3std6ranges3__45__cpo9iter_moveE:
	.zero		1
	.type		_ZN40_INTERNAL_0181d471_4_k_cu_13f5bc2b_256014cuda3std3__45__cpo5beginE,@object
	.size		_ZN40_INTERNAL_0181d471_4_k_cu_13f5bc2b_256014cuda3std3__45__cpo5beginE,(_ZN40_INTERNAL_0181d471_4_k_cu_13f5bc2b_256014cuda3std3__442_GLOBAL__N__0181d471_4_k_cu_13f5bc2b_256016ignoreE - _ZN40_INTERNAL_0181d471_4_k_cu_13f5bc2b_256014cuda3std3__45__cpo5beginE)
_ZN40_INTERNAL_0181d471_4_k_cu_13f5bc2b_256014cuda3std3__45__cpo5beginE:
	.zero		1
	.type		_ZN40_INTERNAL_0181d471_4_k_cu_13f5bc2b_256014cuda3std3__442_GLOBAL__N__0181d471_4_k_cu_13f5bc2b_256016ignoreE,@object
	.size		_ZN40_INTERNAL_0181d471_4_k_cu_13f5bc2b_256014cuda3std3__442_GLOBAL__N__0181d471_4_k_cu_13f5bc2b_256016ignoreE,(_ZN40_INTERNAL_0181d471_4_k_cu_13f5bc2b_256014cute7productE - _ZN40_INTERNAL_0181d471_4_k_cu_13f5bc2b_256014cuda3std3__442_GLOBAL__N__0181d471_4_k_cu_13f5bc2b_256016ignoreE)
_ZN40_INTERNAL_0181d471_4_k_cu_13f5bc2b_256014cuda3std3__442_GLOBAL__N__0181d471_4_k_cu_13f5bc2b_256016ignoreE:
	.zero		1
	.type		_ZN40_INTERNAL_0181d471_4_k_cu_13f5bc2b_256014cute7productE,@object
	.size		_ZN40_INTERNAL_0181d471_4_k_cu_13f5bc2b_256014cute7productE,(_ZN40_INTERNAL_0181d471_4_k_cu_13f5bc2b_256014cuda3std3__45__cpo3endE - _ZN40_INTERNAL_0181d471_4_k_cu_13f5bc2b_256014cute7productE)
_ZN40_INTERNAL_0181d471_4_k_cu_13f5bc2b_256014cute7productE:
	.zero		1
	.type		_ZN40_INTERNAL_0181d471_4_k_cu_13f5bc2b_256014cuda3std3__45__cpo3endE,@object
	.size		_ZN40_INTERNAL_0181d471_4_k_cu_13f5bc2b_256014cuda3std3__45__cpo3endE,(_ZN40_INTERNAL_0181d471_4_k_cu_13f5bc2b_256014cuda3std3__419piecewise_constructE - _ZN40_INTERNAL_0181d471_4_k_cu_13f5bc2b_256014cuda3std3__45__cpo3endE)
_ZN40_INTERNAL_0181d471_4_k_cu_13f5bc2b_256014cuda3std3__45__cpo3endE:
	.zero		1
	.type		_ZN40_INTERNAL_0181d471_4_k_cu_13f5bc2b_256014cuda3std3__419piecewise_constructE,@object
	.size		_ZN40_INTERNAL_0181d471_4_k_cu_13f5bc2b_256014cuda3std3__419piecewise_constructE,(_ZN40_INTERNAL_0181d471_4_k_cu_13f5bc2b_256014cuda3std3__45__cpo4cendE - _ZN40_INTERNAL_0181d471_4_k_cu_13f5bc2b_256014cuda3std3__419piecewise_constructE)
_ZN40_INTERNAL_0181d471_4_k_cu_13f5bc2b_256014cuda3std3__419piecewise_constructE:
	.zero		1
	.type		_ZN40_INTERNAL_0181d471_4_k_cu_13f5bc2b_256014cuda3std3__45__cpo4cendE,@object
	.size		_ZN40_INTERNAL_0181d471_4_k_cu_13f5bc2b_256014cuda3std3__45__cpo4cendE,(_ZN40_INTERNAL_0181d471_4_k_cu_13f5bc2b_256014cuda3std6ranges3__45__cpo4swapE - _ZN40_INTERNAL_0181d471_4_k_cu_13f5bc2b_256014cuda3std3__45__cpo4cendE)
_ZN40_INTERNAL_0181d471_4_k_cu_13f5bc2b_256014cuda3std3__45__cpo4cendE:
	.zero		1
	.type		_ZN40_INTERNAL_0181d471_4_k_cu_13f5bc2b_256014cuda3std6ranges3__45__cpo4swapE,@object
	.size		_ZN40_INTERNAL_0181d471_4_k_cu_13f5bc2b_256014cuda3std6ranges3__45__cpo4swapE,(.L_10 - _ZN40_INTERNAL_0181d471_4_k_cu_13f5bc2b_256014cuda3std6ranges3__45__cpo4swapE)
_ZN40_INTERNAL_0181d471_4_k_cu_13f5bc2b_256014cuda3std6ranges3__45__cpo4swapE:
	.zero		1
.L_10:


//--------------------- .nv.constant0._ZN7cutlass13device_kernelINS_4gemm6kernel13GemmUniversalIN4cute5tupleIJiiiiEEENS1_10collective13CollectiveMmaINS1_35MainloopSm100TmaUmmaWarpSpecializedILi26ELi2ELi4ENS5_IJNS4_1CILi4EEENSA_ILi2EEENSA_ILi1EEEEEEEENS5_IJNSA_ILi64EEESG_NSA_ILi32EEEEEENS_6half_tENS5_IJlSD_lEEESJ_SK_NS4_8TiledMMAINS4_8MMA_AtomIJNS4_20SM100_MMA_F16BF16_SSISJ_SJ_fLi64ELi64ELNS4_4UMMA5MajorE0ELSP_0ELNSO_7ScaleInE0ELSQ_0EEEEEENS4_6LayoutINS5_IJSD_SD_SD_EEENS5_IJNSA_ILi0EEESV_SV_EEEEENS5_IJNS4_10UnderscoreESY_SY_EEEEENS4_23SM90_TMA_LOAD_MULTICASTENS4_14ComposedLayoutINS4_7SwizzleILi2ELi4ELi3EEENS4_18smem_ptr_flag_bitsILi16EEENST_INS5_IJNSA_ILi8EEESH_EEENS5_IJSH_SD_EEEEEEEvNS4_8identityES11_S1B_vS1C_EENS_8epilogue10collective18CollectiveEpilogueINS1E_23Sm100TmaWarpSpecializedILi3ELi2ELi16ELb1ELb0EEEJSI_NS5_IJNST_ISG_SD_EENST_ISH_SD_EEEEESJ_SK_SJ_SK_NS1E_6fusion15FusionCallbacksIS1I_NS1M_17LinearCombinationISJ_fSJ_fLNS_15FloatRoundStyleE2EEESI_S1L_JEEENS4_5SM1004TMEM4LOAD26SM100_TMEM_LOAD_16dp256b4xENS4_13SM90_TMA_LOADES1B_NS4_17SM75_U32x4_LDSM_NENS4_14SM90_TMA_STOREES1B_NS4_17SM90_U32x4_STSM_NENS4_39AutoVectorizingCopyWithAssumedAlignmentILi128EEEEEEvvEEEEvNT_6ParamsE --------------------------
	.section	.nv.constant0._ZN7cutlass13device_kernelINS_4gemm6kernel13GemmUniversalIN4cute5tupleIJiiiiEEENS1_10collective13CollectiveMmaINS1_35MainloopSm100TmaUmmaWarpSpecializedILi26ELi2ELi4ENS5_IJNS4_1CILi4EEENSA_ILi2EEENSA_ILi1EEEEEEEENS5_IJNSA_ILi64EEESG_NSA_ILi32EEEEEENS_6half_tENS5_IJlSD_lEEESJ_SK_NS4_8TiledMMAINS4_8MMA_AtomIJNS4_20SM100_MMA_F16BF16_SSISJ_SJ_fLi64ELi64ELNS4_4UMMA5MajorE0ELSP_0ELNSO_7ScaleInE0ELSQ_0EEEEEENS4_6LayoutINS5_IJSD_SD_SD_EEENS5_IJNSA_ILi0EEESV_SV_EEEEENS5_IJNS4_10UnderscoreESY_SY_EEEEENS4_23SM90_TMA_LOAD_MULTICASTENS4_14ComposedLayoutINS4_7SwizzleILi2ELi4ELi3EEENS4_18smem_ptr_flag_bitsILi16EEENST_INS5_IJNSA_ILi8EEESH_EEENS5_IJSH_SD_EEEEEEEvNS4_8identityES11_S1B_vS1C_EENS_8epilogue10collective18CollectiveEpilogueINS1E_23Sm100TmaWarpSpecializedILi3ELi2ELi16ELb1ELb0EEEJSI_NS5_IJNST_ISG_SD_EENST_ISH_SD_EEEEESJ_SK_SJ_SK_NS1E_6fusion15FusionCallbacksIS1I_NS1M_17LinearCombinationISJ_fSJ_fLNS_15FloatRoundStyleE2EEESI_S1L_JEEENS4_5SM1004TMEM4LOAD26SM100_TMEM_LOAD_16dp256b4xENS4_13SM90_TMA_LOADES1B_NS4_17SM75_U32x4_LDSM_NENS4_14SM90_TMA_STOREES1B_NS4_17SM90_U32x4_STSM_NENS4_39AutoVectorizingCopyWithAssumedAlignmentILi128EEEEEEvvEEEEvNT_6ParamsE,"a",@progbits
	.sectionflags	@""
	.align	4
.nv.constant0._ZN7cutlass13device_kernelINS_4gemm6kernel13GemmUniversalIN4cute5tupleIJiiiiEEENS1_10collective13CollectiveMmaINS1_35MainloopSm100TmaUmmaWarpSpecializedILi26ELi2ELi4ENS5_IJNS4_1CILi4EEENSA_ILi2EEENSA_ILi1EEEEEEEENS5_IJNSA_ILi64EEESG_NSA_ILi32EEEEEENS_6half_tENS5_IJlSD_lEEESJ_SK_NS4_8TiledMMAINS4_8MMA_AtomIJNS4_20SM100_MMA_F16BF16_SSISJ_SJ_fLi64ELi64ELNS4_4UMMA5MajorE0ELSP_0ELNSO_7ScaleInE0ELSQ_0EEEEEENS4_6LayoutINS5_IJSD_SD_SD_EEENS5_IJNSA_ILi0EEESV_SV_EEEEENS5_IJNS4_10UnderscoreESY_SY_EEEEENS4_23SM90_TMA_LOAD_MULTICASTENS4_14ComposedLayoutINS4_7SwizzleILi2ELi4ELi3EEENS4_18smem_ptr_flag_bitsILi16EEENST_INS5_IJNSA_ILi8EEESH_EEENS5_IJSH_SD_EEEEEEEvNS4_8identityES11_S1B_vS1C_EENS_8epilogue10collective18CollectiveEpilogueINS1E_23Sm100TmaWarpSpecializedILi3ELi2ELi16ELb1ELb0EEEJSI_NS5_IJNST_ISG_SD_EENST_ISH_SD_EEEEESJ_SK_SJ_SK_NS1E_6fusion15FusionCallbacksIS1I_NS1M_17LinearCombinationISJ_fSJ_fLNS_15FloatRoundStyleE2EEESI_S1L_JEEENS4_5SM1004TMEM4LOAD26SM100_TMEM_LOAD_16dp256b4xENS4_13SM90_TMA_LOADES1B_NS4_17SM75_U32x4_LDSM_NENS4_14SM90_TMA_STOREES1B_NS4_17SM90_U32x4_STSM_NENS4_39AutoVectorizingCopyWithAssumedAlignmentILi128EEEEEEvvEEEEvNT_6ParamsE:
	.zero		2944


//--------------------- SYMBOLS --------------------------

	.type		.nv.reservedSmem.offset0,@object
	.size		.nv.reservedSmem.offset0,0x4
	.type		.nv.reservedSmem.cap,@object
	.size		.nv.reservedSmem.cap,0x4
	.type		__assertfail,@function
